//
// Generated by NVIDIA NVVM Compiler
//
// Compiler Build ID: CL-36424714
// Cuda compilation tools, release 13.0, V13.0.88
// Based on NVVM 20.0.0
//

.version 9.0
.target sm_100
.address_size 64

	// .globl	_Z17vector_add_float8PK6float8S1_PS_i

.visible .entry _Z17vector_add_float8PK6float8S1_PS_i(
	.param .u64 .ptr .align 1 _Z17vector_add_float8PK6float8S1_PS_i_param_0,
	.param .u64 .ptr .align 1 _Z17vector_add_float8PK6float8S1_PS_i_param_1,
	.param .u64 .ptr .align 1 _Z17vector_add_float8PK6float8S1_PS_i_param_2,
	.param .u32 _Z17vector_add_float8PK6float8S1_PS_i_param_3
)
{
	.reg .pred 	%p<2>;
	.reg .b32 	%r<6>;
	.reg .b32 	%f<25>;
	.reg .b64 	%rd<11>;

	ld.param.u64 	%rd1, [_Z17vector_add_float8PK6float8S1_PS_i_param_0];
	ld.param.u64 	%rd2, [_Z17vector_add_float8PK6float8S1_PS_i_param_1];
	ld.param.u64 	%rd3, [_Z17vector_add_float8PK6float8S1_PS_i_param_2];
	ld.param.u32 	%r2, [_Z17vector_add_float8PK6float8S1_PS_i_param_3];
	mov.u32 	%r3, %ctaid.x;
	mov.u32 	%r4, %ntid.x;
	mov.u32 	%r5, %tid.x;
	mad.lo.s32 	%r1, %r3, %r4, %r5;
	setp.ge.s32 	%p1, %r1, %r2;
	@%p1 bra 	$L__BB0_2;
	cvta.to.global.u64 	%rd4, %rd3;
	cvta.to.global.u64 	%rd5, %rd1;
	cvta.to.global.u64 	%rd6, %rd2;
	mul.wide.s32 	%rd7, %r1, 32;
	add.s64 	%rd8, %rd5, %rd7;
	ld.global.nc.v8.f32 	{%f1, %f2, %f3, %f4, %f5, %f6, %f7, %f8}, [%rd8];
	add.s64 	%rd9, %rd6, %rd7;
	ld.global.nc.v8.f32 	{%f9, %f10, %f11, %f12, %f13, %f14, %f15, %f16}, [%rd9];
	add.f32 	%f17, %f1, %f9;
	add.f32 	%f18, %f2, %f10;
	add.f32 	%f19, %f3, %f11;
	add.f32 	%f20, %f4, %f12;
	add.f32 	%f21, %f5, %f13;
	add.f32 	%f22, %f6, %f14;
	add.f32 	%f23, %f7, %f15;
	add.f32 	%f24, %f8, %f16;
	add.s64 	%rd10, %rd4, %rd7;
	st.global.v8.f32 	[%rd10], {%f17, %f18, %f19, %f20, %f21, %f22, %f23, %f24};
$L__BB0_2:
	ret;

}
	// .globl	_Z17vector_add_float4PK6float4S1_PS_i
.visible .entry _Z17vector_add_float4PK6float4S1_PS_i(
	.param .u64 .ptr .align 1 _Z17vector_add_float4PK6float4S1_PS_i_param_0,
	.param .u64 .ptr .align 1 _Z17vector_add_float4PK6float4S1_PS_i_param_1,
	.param .u64 .ptr .align 1 _Z17vector_add_float4PK6float4S1_PS_i_param_2,
	.param .u32 _Z17vector_add_float4PK6float4S1_PS_i_param_3
)
{
	.reg .pred 	%p<2>;
	.reg .b32 	%r<6>;
	.reg .b32 	%f<13>;
	.reg .b64 	%rd<11>;

	ld.param.u64 	%rd1, [_Z17vector_add_float4PK6float4S1_PS_i_param_0];
	ld.param.u64 	%rd2, [_Z17vector_add_float4PK6float4S1_PS_i_param_1];
	ld.param.u64 	%rd3, [_Z17vector_add_float4PK6float4S1_PS_i_param_2];
	ld.param.u32 	%r2, [_Z17vector_add_float4PK6float4S1_PS_i_param_3];
	mov.u32 	%r3, %ctaid.x;
	mov.u32 	%r4, %ntid.x;
	mov.u32 	%r5, %tid.x;
	mad.lo.s32 	%r1, %r3, %r4, %r5;
	setp.ge.s32 	%p1, %r1, %r2;
	@%p1 bra 	$L__BB1_2;
	cvta.to.global.u64 	%rd4, %rd1;
	cvta.to.global.u64 	%rd5, %rd2;
	cvta.to.global.u64 	%rd6, %rd3;
	mul.wide.s32 	%rd7, %r1, 16;
	add.s64 	%rd8, %rd4, %rd7;
	ld.global.nc.v4.f32 	{%f1, %f2, %f3, %f4}, [%rd8];
	add.s64 	%rd9, %rd5, %rd7;
	ld.global.nc.v4.f32 	{%f5, %f6, %f7, %f8}, [%rd9];
	add.f32 	%f9, %f1, %f5;
	add.f32 	%f10, %f2, %f6;
	add.f32 	%f11, %f3, %f7;
	add.f32 	%f12, %f4, %f8;
	add.s64 	%rd10, %rd6, %rd7;
	st.global.v4.f32 	[%rd10], {%f9, %f10, %f11, %f12};
$L__BB1_2:
	ret;

}
	// .globl	_Z17vector_add_scalarPKfS0_Pfi
.visible .entry _Z17vector_add_scalarPKfS0_Pfi(
	.param .u64 .ptr .align 1 _Z17vector_add_scalarPKfS0_Pfi_param_0,
	.param .u64 .ptr .align 1 _Z17vector_add_scalarPKfS0_Pfi_param_1,
	.param .u64 .ptr .align 1 _Z17vector_add_scalarPKfS0_Pfi_param_2,
	.param .u32 _Z17vector_add_scalarPKfS0_Pfi_param_3
)
{
	.reg .pred 	%p<2>;
	.reg .b32 	%r<6>;
	.reg .b32 	%f<4>;
	.reg .b64 	%rd<11>;

	ld.param.u64 	%rd1, [_Z17vector_add_scalarPKfS0_Pfi_param_0];
	ld.param.u64 	%rd2, [_Z17vector_add_scalarPKfS0_Pfi_param_1];
	ld.param.u64 	%rd3, [_Z17vector_add_scalarPKfS0_Pfi_param_2];
	ld.param.u32 	%r2, [_Z17vector_add_scalarPKfS0_Pfi_param_3];
	mov.u32 	%r3, %ctaid.x;
	mov.u32 	%r4, %ntid.x;
	mov.u32 	%r5, %tid.x;
	mad.lo.s32 	%r1, %r3, %r4, %r5;
	setp.ge.s32 	%p1, %r1, %r2;
	@%p1 bra 	$L__BB2_2;
	cvta.to.global.u64 	%rd4, %rd1;
	cvta.to.global.u64 	%rd5, %rd2;
	cvta.to.global.u64 	%rd6, %rd3;
	mul.wide.s32 	%rd7, %r1, 4;
	add.s64 	%rd8, %rd4, %rd7;
	ld.global.nc.f32 	%f1, [%rd8];
	add.s64 	%rd9, %rd5, %rd7;
	ld.global.nc.f32 	%f2, [%rd9];
	add.f32 	%f3, %f1, %f2;
	add.s64 	%rd10, %rd6, %rd7;
	st.global.f32 	[%rd10], %f3;
$L__BB2_2:
	ret;

}
	// .globl	_Z18fp8_vector_add_32xPK6fp8x32S1_PS_fffi
.visible .entry _Z18fp8_vector_add_32xPK6fp8x32S1_PS_fffi(
	.param .u64 .ptr .align 1 _Z18fp8_vector_add_32xPK6fp8x32S1_PS_fffi_param_0,
	.param .u64 .ptr .align 1 _Z18fp8_vector_add_32xPK6fp8x32S1_PS_fffi_param_1,
	.param .u64 .ptr .align 1 _Z18fp8_vector_add_32xPK6fp8x32S1_PS_fffi_param_2,
	.param .f32 _Z18fp8_vector_add_32xPK6fp8x32S1_PS_fffi_param_3,
	.param .f32 _Z18fp8_vector_add_32xPK6fp8x32S1_PS_fffi_param_4,
	.param .f32 _Z18fp8_vector_add_32xPK6fp8x32S1_PS_fffi_param_5,
	.param .u32 _Z18fp8_vector_add_32xPK6fp8x32S1_PS_fffi_param_6
)
{
	.reg .pred 	%p<2>;
	.reg .b16 	%rs<225>;
	.reg .b32 	%r<210>;
	.reg .b32 	%f<199>;
	.reg .b64 	%rd<14>;

	ld.param.u32 	%r1, [_Z18fp8_vector_add_32xPK6fp8x32S1_PS_fffi_param_6];
	mov.u32 	%r2, %ctaid.x;
	mov.u32 	%r3, %ntid.x;
	mov.u32 	%r4, %tid.x;
	mad.lo.s32 	%r5, %r2, %r3, %r4;
	setp.ge.s32 	%p1, %r5, %r1;
	@%p1 bra 	$L__BB3_2;
	ld.param.f32 	%f198, [_Z18fp8_vector_add_32xPK6fp8x32S1_PS_fffi_param_5];
	ld.param.f32 	%f197, [_Z18fp8_vector_add_32xPK6fp8x32S1_PS_fffi_param_4];
	ld.param.f32 	%f196, [_Z18fp8_vector_add_32xPK6fp8x32S1_PS_fffi_param_3];
	ld.param.u64 	%rd13, [_Z18fp8_vector_add_32xPK6fp8x32S1_PS_fffi_param_2];
	ld.param.u64 	%rd12, [_Z18fp8_vector_add_32xPK6fp8x32S1_PS_fffi_param_1];
	ld.param.u64 	%rd11, [_Z18fp8_vector_add_32xPK6fp8x32S1_PS_fffi_param_0];
	cvta.to.global.u64 	%rd4, %rd13;
	cvta.to.global.u64 	%rd5, %rd11;
	cvta.to.global.u64 	%rd6, %rd12;
	mov.u32 	%r70, %ctaid.x;
	mov.u32 	%r71, %ntid.x;
	mov.u32 	%r72, %tid.x;
	mad.lo.s32 	%r73, %r70, %r71, %r72;
	mul.wide.s32 	%rd7, %r73, 32;
	add.s64 	%rd8, %rd5, %rd7;
	ld.global.nc.v8.u32 	{%r74, %r75, %r76, %r77, %r78, %r79, %r80, %r81}, [%rd8];
	bfe.u32 	%r82, %r81, 24, 8;
	cvt.u16.u32 	%rs161, %r82;
	bfe.u32 	%r83, %r81, 16, 8;
	cvt.u16.u32 	%rs162, %r83;
	bfe.u32 	%r84, %r81, 8, 8;
	cvt.u16.u32 	%rs163, %r84;
	bfe.u32 	%r85, %r81, 0, 8;
	cvt.u16.u32 	%rs164, %r85;
	bfe.u32 	%r86, %r80, 24, 8;
	cvt.u16.u32 	%rs165, %r86;
	bfe.u32 	%r87, %r80, 16, 8;
	cvt.u16.u32 	%rs166, %r87;
	bfe.u32 	%r88, %r80, 8, 8;
	cvt.u16.u32 	%rs167, %r88;
	bfe.u32 	%r89, %r80, 0, 8;
	cvt.u16.u32 	%rs168, %r89;
	bfe.u32 	%r90, %r79, 24, 8;
	cvt.u16.u32 	%rs169, %r90;
	bfe.u32 	%r91, %r79, 16, 8;
	cvt.u16.u32 	%rs170, %r91;
	bfe.u32 	%r92, %r79, 8, 8;
	cvt.u16.u32 	%rs171, %r92;
	bfe.u32 	%r93, %r79, 0, 8;
	cvt.u16.u32 	%rs172, %r93;
	bfe.u32 	%r94, %r78, 24, 8;
	cvt.u16.u32 	%rs173, %r94;
	bfe.u32 	%r95, %r78, 16, 8;
	cvt.u16.u32 	%rs174, %r95;
	bfe.u32 	%r96, %r78, 8, 8;
	cvt.u16.u32 	%rs175, %r96;
	bfe.u32 	%r97, %r78, 0, 8;
	cvt.u16.u32 	%rs176, %r97;
	bfe.u32 	%r98, %r77, 24, 8;
	cvt.u16.u32 	%rs177, %r98;
	bfe.u32 	%r99, %r77, 16, 8;
	cvt.u16.u32 	%rs178, %r99;
	bfe.u32 	%r100, %r77, 8, 8;
	cvt.u16.u32 	%rs179, %r100;
	bfe.u32 	%r101, %r77, 0, 8;
	cvt.u16.u32 	%rs180, %r101;
	bfe.u32 	%r102, %r76, 24, 8;
	cvt.u16.u32 	%rs181, %r102;
	bfe.u32 	%r103, %r76, 16, 8;
	cvt.u16.u32 	%rs182, %r103;
	bfe.u32 	%r104, %r76, 8, 8;
	cvt.u16.u32 	%rs183, %r104;
	bfe.u32 	%r105, %r76, 0, 8;
	cvt.u16.u32 	%rs184, %r105;
	bfe.u32 	%r106, %r75, 24, 8;
	cvt.u16.u32 	%rs185, %r106;
	bfe.u32 	%r107, %r75, 16, 8;
	cvt.u16.u32 	%rs186, %r107;
	bfe.u32 	%r108, %r75, 8, 8;
	cvt.u16.u32 	%rs187, %r108;
	bfe.u32 	%r109, %r75, 0, 8;
	cvt.u16.u32 	%rs188, %r109;
	bfe.u32 	%r110, %r74, 24, 8;
	cvt.u16.u32 	%rs189, %r110;
	bfe.u32 	%r111, %r74, 16, 8;
	cvt.u16.u32 	%rs190, %r111;
	bfe.u32 	%r112, %r74, 8, 8;
	cvt.u16.u32 	%rs191, %r112;
	bfe.u32 	%r113, %r74, 0, 8;
	cvt.u16.u32 	%rs192, %r113;
	add.s64 	%rd9, %rd6, %rd7;
	ld.global.nc.v8.u32 	{%r114, %r115, %r116, %r117, %r118, %r119, %r120, %r121}, [%rd9];
	bfe.u32 	%r122, %r121, 24, 8;
	cvt.u16.u32 	%rs193, %r122;
	bfe.u32 	%r123, %r121, 16, 8;
	cvt.u16.u32 	%rs194, %r123;
	bfe.u32 	%r124, %r121, 8, 8;
	cvt.u16.u32 	%rs195, %r124;
	bfe.u32 	%r125, %r121, 0, 8;
	cvt.u16.u32 	%rs196, %r125;
	bfe.u32 	%r126, %r120, 24, 8;
	cvt.u16.u32 	%rs197, %r126;
	bfe.u32 	%r127, %r120, 16, 8;
	cvt.u16.u32 	%rs198, %r127;
	bfe.u32 	%r128, %r120, 8, 8;
	cvt.u16.u32 	%rs199, %r128;
	bfe.u32 	%r129, %r120, 0, 8;
	cvt.u16.u32 	%rs200, %r129;
	bfe.u32 	%r130, %r119, 24, 8;
	cvt.u16.u32 	%rs201, %r130;
	bfe.u32 	%r131, %r119, 16, 8;
	cvt.u16.u32 	%rs202, %r131;
	bfe.u32 	%r132, %r119, 8, 8;
	cvt.u16.u32 	%rs203, %r132;
	bfe.u32 	%r133, %r119, 0, 8;
	cvt.u16.u32 	%rs204, %r133;
	bfe.u32 	%r134, %r118, 24, 8;
	cvt.u16.u32 	%rs205, %r134;
	bfe.u32 	%r135, %r118, 16, 8;
	cvt.u16.u32 	%rs206, %r135;
	bfe.u32 	%r136, %r118, 8, 8;
	cvt.u16.u32 	%rs207, %r136;
	bfe.u32 	%r137, %r118, 0, 8;
	cvt.u16.u32 	%rs208, %r137;
	bfe.u32 	%r138, %r117, 24, 8;
	cvt.u16.u32 	%rs209, %r138;
	bfe.u32 	%r139, %r117, 16, 8;
	cvt.u16.u32 	%rs210, %r139;
	bfe.u32 	%r140, %r117, 8, 8;
	cvt.u16.u32 	%rs211, %r140;
	bfe.u32 	%r141, %r117, 0, 8;
	cvt.u16.u32 	%rs212, %r141;
	bfe.u32 	%r142, %r116, 24, 8;
	cvt.u16.u32 	%rs213, %r142;
	bfe.u32 	%r143, %r116, 16, 8;
	cvt.u16.u32 	%rs214, %r143;
	bfe.u32 	%r144, %r116, 8, 8;
	cvt.u16.u32 	%rs215, %r144;
	bfe.u32 	%r145, %r116, 0, 8;
	cvt.u16.u32 	%rs216, %r145;
	bfe.u32 	%r146, %r115, 24, 8;
	cvt.u16.u32 	%rs217, %r146;
	bfe.u32 	%r147, %r115, 16, 8;
	cvt.u16.u32 	%rs218, %r147;
	bfe.u32 	%r148, %r115, 8, 8;
	cvt.u16.u32 	%rs219, %r148;
	bfe.u32 	%r149, %r115, 0, 8;
	cvt.u16.u32 	%rs220, %r149;
	bfe.u32 	%r150, %r114, 24, 8;
	cvt.u16.u32 	%rs221, %r150;
	bfe.u32 	%r151, %r114, 16, 8;
	cvt.u16.u32 	%rs222, %r151;
	bfe.u32 	%r152, %r114, 8, 8;
	cvt.u16.u32 	%rs223, %r152;
	bfe.u32 	%r153, %r114, 0, 8;
	cvt.u16.u32 	%rs224, %r153;
	and.b16  	%rs1, %rs192, 255;
	// begin inline asm
	{cvt.rn.f16x2.e4m3x2 %r6, %rs1;}

	// end inline asm
	cvt.u16.u32 	%rs2, %r6;
	// begin inline asm
	{cvt.f32.f16 %f4, %rs2;}

	// end inline asm
	and.b16  	%rs3, %rs191, 255;
	// begin inline asm
	{cvt.rn.f16x2.e4m3x2 %r7, %rs3;}

	// end inline asm
	cvt.u16.u32 	%rs4, %r7;
	// begin inline asm
	{cvt.f32.f16 %f5, %rs4;}

	// end inline asm
	and.b16  	%rs5, %rs190, 255;
	// begin inline asm
	{cvt.rn.f16x2.e4m3x2 %r8, %rs5;}

	// end inline asm
	cvt.u16.u32 	%rs6, %r8;
	// begin inline asm
	{cvt.f32.f16 %f6, %rs6;}

	// end inline asm
	and.b16  	%rs7, %rs189, 255;
	// begin inline asm
	{cvt.rn.f16x2.e4m3x2 %r9, %rs7;}

	// end inline asm
	cvt.u16.u32 	%rs8, %r9;
	// begin inline asm
	{cvt.f32.f16 %f7, %rs8;}

	// end inline asm
	and.b16  	%rs9, %rs224, 255;
	// begin inline asm
	{cvt.rn.f16x2.e4m3x2 %r10, %rs9;}

	// end inline asm
	cvt.u16.u32 	%rs10, %r10;
	// begin inline asm
	{cvt.f32.f16 %f8, %rs10;}

	// end inline asm
	mul.f32 	%f132, %f197, %f8;
	and.b16  	%rs11, %rs223, 255;
	// begin inline asm
	{cvt.rn.f16x2.e4m3x2 %r11, %rs11;}

	// end inline asm
	cvt.u16.u32 	%rs12, %r11;
	// begin inline asm
	{cvt.f32.f16 %f9, %rs12;}

	// end inline asm
	mul.f32 	%f133, %f197, %f9;
	and.b16  	%rs13, %rs222, 255;
	// begin inline asm
	{cvt.rn.f16x2.e4m3x2 %r12, %rs13;}

	// end inline asm
	cvt.u16.u32 	%rs14, %r12;
	// begin inline asm
	{cvt.f32.f16 %f10, %rs14;}

	// end inline asm
	mul.f32 	%f134, %f197, %f10;
	and.b16  	%rs15, %rs221, 255;
	// begin inline asm
	{cvt.rn.f16x2.e4m3x2 %r13, %rs15;}

	// end inline asm
	cvt.u16.u32 	%rs16, %r13;
	// begin inline asm
	{cvt.f32.f16 %f11, %rs16;}

	// end inline asm
	mul.f32 	%f135, %f197, %f11;
	fma.rn.f32 	%f136, %f196, %f4, %f132;
	fma.rn.f32 	%f137, %f196, %f5, %f133;
	fma.rn.f32 	%f138, %f196, %f6, %f134;
	fma.rn.f32 	%f139, %f196, %f7, %f135;
	div.rn.f32 	%f12, %f136, %f198;
	mov.f32 	%f131, 0f00000000;
	// begin inline asm
	{cvt.rn.satfinite.e4m3x2.f32 %rs17, %f131, %f12;}

	// end inline asm
	div.rn.f32 	%f14, %f137, %f198;
	// begin inline asm
	{cvt.rn.satfinite.e4m3x2.f32 %rs18, %f131, %f14;}

	// end inline asm
	div.rn.f32 	%f16, %f138, %f198;
	// begin inline asm
	{cvt.rn.satfinite.e4m3x2.f32 %rs19, %f131, %f16;}

	// end inline asm
	div.rn.f32 	%f18, %f139, %f198;
	// begin inline asm
	{cvt.rn.satfinite.e4m3x2.f32 %rs20, %f131, %f18;}

	// end inline asm
	and.b16  	%rs21, %rs188, 255;
	// begin inline asm
	{cvt.rn.f16x2.e4m3x2 %r14, %rs21;}

	// end inline asm
	cvt.u16.u32 	%rs22, %r14;
	// begin inline asm
	{cvt.f32.f16 %f20, %rs22;}

	// end inline asm
	and.b16  	%rs23, %rs187, 255;
	// begin inline asm
	{cvt.rn.f16x2.e4m3x2 %r15, %rs23;}

	// end inline asm
	cvt.u16.u32 	%rs24, %r15;
	// begin inline asm
	{cvt.f32.f16 %f21, %rs24;}

	// end inline asm
	and.b16  	%rs25, %rs186, 255;
	// begin inline asm
	{cvt.rn.f16x2.e4m3x2 %r16, %rs25;}

	// end inline asm
	cvt.u16.u32 	%rs26, %r16;
	// begin inline asm
	{cvt.f32.f16 %f22, %rs26;}

	// end inline asm
	and.b16  	%rs27, %rs185, 255;
	// begin inline asm
	{cvt.rn.f16x2.e4m3x2 %r17, %rs27;}

	// end inline asm
	cvt.u16.u32 	%rs28, %r17;
	// begin inline asm
	{cvt.f32.f16 %f23, %rs28;}

	// end inline asm
	and.b16  	%rs29, %rs220, 255;
	// begin inline asm
	{cvt.rn.f16x2.e4m3x2 %r18, %rs29;}

	// end inline asm
	cvt.u16.u32 	%rs30, %r18;
	// begin inline asm
	{cvt.f32.f16 %f24, %rs30;}

	// end inline asm
	mul.f32 	%f140, %f197, %f24;
	and.b16  	%rs31, %rs219, 255;
	// begin inline asm
	{cvt.rn.f16x2.e4m3x2 %r19, %rs31;}

	// end inline asm
	cvt.u16.u32 	%rs32, %r19;
	// begin inline asm
	{cvt.f32.f16 %f25, %rs32;}

	// end inline asm
	mul.f32 	%f141, %f197, %f25;
	and.b16  	%rs33, %rs218, 255;
	// begin inline asm
	{cvt.rn.f16x2.e4m3x2 %r20, %rs33;}

	// end inline asm
	cvt.u16.u32 	%rs34, %r20;
	// begin inline asm
	{cvt.f32.f16 %f26, %rs34;}

	// end inline asm
	mul.f32 	%f142, %f197, %f26;
	and.b16  	%rs35, %rs217, 255;
	// begin inline asm
	{cvt.rn.f16x2.e4m3x2 %r21, %rs35;}

	// end inline asm
	cvt.u16.u32 	%rs36, %r21;
	// begin inline asm
	{cvt.f32.f16 %f27, %rs36;}

	// end inline asm
	mul.f32 	%f143, %f197, %f27;
	fma.rn.f32 	%f144, %f196, %f20, %f140;
	fma.rn.f32 	%f145, %f196, %f21, %f141;
	fma.rn.f32 	%f146, %f196, %f22, %f142;
	fma.rn.f32 	%f147, %f196, %f23, %f143;
	div.rn.f32 	%f28, %f144, %f198;
	// begin inline asm
	{cvt.rn.satfinite.e4m3x2.f32 %rs37, %f131, %f28;}

	// end inline asm
	div.rn.f32 	%f30, %f145, %f198;
	// begin inline asm
	{cvt.rn.satfinite.e4m3x2.f32 %rs38, %f131, %f30;}

	// end inline asm
	div.rn.f32 	%f32, %f146, %f198;
	// begin inline asm
	{cvt.rn.satfinite.e4m3x2.f32 %rs39, %f131, %f32;}

	// end inline asm
	div.rn.f32 	%f34, %f147, %f198;
	// begin inline asm
	{cvt.rn.satfinite.e4m3x2.f32 %rs40, %f131, %f34;}

	// end inline asm
	and.b16  	%rs41, %rs184, 255;
	// begin inline asm
	{cvt.rn.f16x2.e4m3x2 %r22, %rs41;}

	// end inline asm
	cvt.u16.u32 	%rs42, %r22;
	// begin inline asm
	{cvt.f32.f16 %f36, %rs42;}

	// end inline asm
	and.b16  	%rs43, %rs183, 255;
	// begin inline asm
	{cvt.rn.f16x2.e4m3x2 %r23, %rs43;}

	// end inline asm
	cvt.u16.u32 	%rs44, %r23;
	// begin inline asm
	{cvt.f32.f16 %f37, %rs44;}

	// end inline asm
	and.b16  	%rs45, %rs182, 255;
	// begin inline asm
	{cvt.rn.f16x2.e4m3x2 %r24, %rs45;}

	// end inline asm
	cvt.u16.u32 	%rs46, %r24;
	// begin inline asm
	{cvt.f32.f16 %f38, %rs46;}

	// end inline asm
	and.b16  	%rs47, %rs181, 255;
	// begin inline asm
	{cvt.rn.f16x2.e4m3x2 %r25, %rs47;}

	// end inline asm
	cvt.u16.u32 	%rs48, %r25;
	// begin inline asm
	{cvt.f32.f16 %f39, %rs48;}

	// end inline asm
	and.b16  	%rs49, %rs216, 255;
	// begin inline asm
	{cvt.rn.f16x2.e4m3x2 %r26, %rs49;}

	// end inline asm
	cvt.u16.u32 	%rs50, %r26;
	// begin inline asm
	{cvt.f32.f16 %f40, %rs50;}

	// end inline asm
	mul.f32 	%f148, %f197, %f40;
	and.b16  	%rs51, %rs215, 255;
	// begin inline asm
	{cvt.rn.f16x2.e4m3x2 %r27, %rs51;}

	// end inline asm
	cvt.u16.u32 	%rs52, %r27;
	// begin inline asm
	{cvt.f32.f16 %f41, %rs52;}

	// end inline asm
	mul.f32 	%f149, %f197, %f41;
	and.b16  	%rs53, %rs214, 255;
	// begin inline asm
	{cvt.rn.f16x2.e4m3x2 %r28, %rs53;}

	// end inline asm
	cvt.u16.u32 	%rs54, %r28;
	// begin inline asm
	{cvt.f32.f16 %f42, %rs54;}

	// end inline asm
	mul.f32 	%f150, %f197, %f42;
	and.b16  	%rs55, %rs213, 255;
	// begin inline asm
	{cvt.rn.f16x2.e4m3x2 %r29, %rs55;}

	// end inline asm
	cvt.u16.u32 	%rs56, %r29;
	// begin inline asm
	{cvt.f32.f16 %f43, %rs56;}

	// end inline asm
	mul.f32 	%f151, %f197, %f43;
	fma.rn.f32 	%f152, %f196, %f36, %f148;
	fma.rn.f32 	%f153, %f196, %f37, %f149;
	fma.rn.f32 	%f154, %f196, %f38, %f150;
	fma.rn.f32 	%f155, %f196, %f39, %f151;
	div.rn.f32 	%f44, %f152, %f198;
	// begin inline asm
	{cvt.rn.satfinite.e4m3x2.f32 %rs57, %f131, %f44;}

	// end inline asm
	div.rn.f32 	%f46, %f153, %f198;
	// begin inline asm
	{cvt.rn.satfinite.e4m3x2.f32 %rs58, %f131, %f46;}

	// end inline asm
	div.rn.f32 	%f48, %f154, %f198;
	// begin inline asm
	{cvt.rn.satfinite.e4m3x2.f32 %rs59, %f131, %f48;}

	// end inline asm
	div.rn.f32 	%f50, %f155, %f198;
	// begin inline asm
	{cvt.rn.satfinite.e4m3x2.f32 %rs60, %f131, %f50;}

	// end inline asm
	and.b16  	%rs61, %rs180, 255;
	// begin inline asm
	{cvt.rn.f16x2.e4m3x2 %r30, %rs61;}

	// end inline asm
	cvt.u16.u32 	%rs62, %r30;
	// begin inline asm
	{cvt.f32.f16 %f52, %rs62;}

	// end inline asm
	and.b16  	%rs63, %rs179, 255;
	// begin inline asm
	{cvt.rn.f16x2.e4m3x2 %r31, %rs63;}

	// end inline asm
	cvt.u16.u32 	%rs64, %r31;
	// begin inline asm
	{cvt.f32.f16 %f53, %rs64;}

	// end inline asm
	and.b16  	%rs65, %rs178, 255;
	// begin inline asm
	{cvt.rn.f16x2.e4m3x2 %r32, %rs65;}

	// end inline asm
	cvt.u16.u32 	%rs66, %r32;
	// begin inline asm
	{cvt.f32.f16 %f54, %rs66;}

	// end inline asm
	and.b16  	%rs67, %rs177, 255;
	// begin inline asm
	{cvt.rn.f16x2.e4m3x2 %r33, %rs67;}

	// end inline asm
	cvt.u16.u32 	%rs68, %r33;
	// begin inline asm
	{cvt.f32.f16 %f55, %rs68;}

	// end inline asm
	and.b16  	%rs69, %rs212, 255;
	// begin inline asm
	{cvt.rn.f16x2.e4m3x2 %r34, %rs69;}

	// end inline asm
	cvt.u16.u32 	%rs70, %r34;
	// begin inline asm
	{cvt.f32.f16 %f56, %rs70;}

	// end inline asm
	mul.f32 	%f156, %f197, %f56;
	and.b16  	%rs71, %rs211, 255;
	// begin inline asm
	{cvt.rn.f16x2.e4m3x2 %r35, %rs71;}

	// end inline asm
	cvt.u16.u32 	%rs72, %r35;
	// begin inline asm
	{cvt.f32.f16 %f57, %rs72;}

	// end inline asm
	mul.f32 	%f157, %f197, %f57;
	and.b16  	%rs73, %rs210, 255;
	// begin inline asm
	{cvt.rn.f16x2.e4m3x2 %r36, %rs73;}

	// end inline asm
	cvt.u16.u32 	%rs74, %r36;
	// begin inline asm
	{cvt.f32.f16 %f58, %rs74;}

	// end inline asm
	mul.f32 	%f158, %f197, %f58;
	and.b16  	%rs75, %rs209, 255;
	// begin inline asm
	{cvt.rn.f16x2.e4m3x2 %r37, %rs75;}

	// end inline asm
	cvt.u16.u32 	%rs76, %r37;
	// begin inline asm
	{cvt.f32.f16 %f59, %rs76;}

	// end inline asm
	mul.f32 	%f159, %f197, %f59;
	fma.rn.f32 	%f160, %f196, %f52, %f156;
	fma.rn.f32 	%f161, %f196, %f53, %f157;
	fma.rn.f32 	%f162, %f196, %f54, %f158;
	fma.rn.f32 	%f163, %f196, %f55, %f159;
	div.rn.f32 	%f60, %f160, %f198;
	// begin inline asm
	{cvt.rn.satfinite.e4m3x2.f32 %rs77, %f131, %f60;}

	// end inline asm
	div.rn.f32 	%f62, %f161, %f198;
	// begin inline asm
	{cvt.rn.satfinite.e4m3x2.f32 %rs78, %f131, %f62;}

	// end inline asm
	div.rn.f32 	%f64, %f162, %f198;
	// begin inline asm
	{cvt.rn.satfinite.e4m3x2.f32 %rs79, %f131, %f64;}

	// end inline asm
	div.rn.f32 	%f66, %f163, %f198;
	// begin inline asm
	{cvt.rn.satfinite.e4m3x2.f32 %rs80, %f131, %f66;}

	// end inline asm
	and.b16  	%rs81, %rs176, 255;
	// begin inline asm
	{cvt.rn.f16x2.e4m3x2 %r38, %rs81;}

	// end inline asm
	cvt.u16.u32 	%rs82, %r38;
	// begin inline asm
	{cvt.f32.f16 %f68, %rs82;}

	// end inline asm
	and.b16  	%rs83, %rs175, 255;
	// begin inline asm
	{cvt.rn.f16x2.e4m3x2 %r39, %rs83;}

	// end inline asm
	cvt.u16.u32 	%rs84, %r39;
	// begin inline asm
	{cvt.f32.f16 %f69, %rs84;}

	// end inline asm
	and.b16  	%rs85, %rs174, 255;
	// begin inline asm
	{cvt.rn.f16x2.e4m3x2 %r40, %rs85;}

	// end inline asm
	cvt.u16.u32 	%rs86, %r40;
	// begin inline asm
	{cvt.f32.f16 %f70, %rs86;}

	// end inline asm
	and.b16  	%rs87, %rs173, 255;
	// begin inline asm
	{cvt.rn.f16x2.e4m3x2 %r41, %rs87;}

	// end inline asm
	cvt.u16.u32 	%rs88, %r41;
	// begin inline asm
	{cvt.f32.f16 %f71, %rs88;}

	// end inline asm
	and.b16  	%rs89, %rs208, 255;
	// begin inline asm
	{cvt.rn.f16x2.e4m3x2 %r42, %rs89;}

	// end inline asm
	cvt.u16.u32 	%rs90, %r42;
	// begin inline asm
	{cvt.f32.f16 %f72, %rs90;}

	// end inline asm
	mul.f32 	%f164, %f197, %f72;
	and.b16  	%rs91, %rs207, 255;
	// begin inline asm
	{cvt.rn.f16x2.e4m3x2 %r43, %rs91;}

	// end inline asm
	cvt.u16.u32 	%rs92, %r43;
	// begin inline asm
	{cvt.f32.f16 %f73, %rs92;}

	// end inline asm
	mul.f32 	%f165, %f197, %f73;
	and.b16  	%rs93, %rs206, 255;
	// begin inline asm
	{cvt.rn.f16x2.e4m3x2 %r44, %rs93;}

	// end inline asm
	cvt.u16.u32 	%rs94, %r44;
	// begin inline asm
	{cvt.f32.f16 %f74, %rs94;}

	// end inline asm
	mul.f32 	%f166, %f197, %f74;
	and.b16  	%rs95, %rs205, 255;
	// begin inline asm
	{cvt.rn.f16x2.e4m3x2 %r45, %rs95;}

	// end inline asm
	cvt.u16.u32 	%rs96, %r45;
	// begin inline asm
	{cvt.f32.f16 %f75, %rs96;}

	// end inline asm
	mul.f32 	%f167, %f197, %f75;
	fma.rn.f32 	%f168, %f196, %f68, %f164;
	fma.rn.f32 	%f169, %f196, %f69, %f165;
	fma.rn.f32 	%f170, %f196, %f70, %f166;
	fma.rn.f32 	%f171, %f196, %f71, %f167;
	div.rn.f32 	%f76, %f168, %f198;
	// begin inline asm
	{cvt.rn.satfinite.e4m3x2.f32 %rs97, %f131, %f76;}

	// end inline asm
	div.rn.f32 	%f78, %f169, %f198;
	// begin inline asm
	{cvt.rn.satfinite.e4m3x2.f32 %rs98, %f131, %f78;}

	// end inline asm
	div.rn.f32 	%f80, %f170, %f198;
	// begin inline asm
	{cvt.rn.satfinite.e4m3x2.f32 %rs99, %f131, %f80;}

	// end inline asm
	div.rn.f32 	%f82, %f171, %f198;
	// begin inline asm
	{cvt.rn.satfinite.e4m3x2.f32 %rs100, %f131, %f82;}

	// end inline asm
	and.b16  	%rs101, %rs172, 255;
	// begin inline asm
	{cvt.rn.f16x2.e4m3x2 %r46, %rs101;}

	// end inline asm
	cvt.u16.u32 	%rs102, %r46;
	// begin inline asm
	{cvt.f32.f16 %f84, %rs102;}

	// end inline asm
	and.b16  	%rs103, %rs171, 255;
	// begin inline asm
	{cvt.rn.f16x2.e4m3x2 %r47, %rs103;}

	// end inline asm
	cvt.u16.u32 	%rs104, %r47;
	// begin inline asm
	{cvt.f32.f16 %f85, %rs104;}

	// end inline asm
	and.b16  	%rs105, %rs170, 255;
	// begin inline asm
	{cvt.rn.f16x2.e4m3x2 %r48, %rs105;}

	// end inline asm
	cvt.u16.u32 	%rs106, %r48;
	// begin inline asm
	{cvt.f32.f16 %f86, %rs106;}

	// end inline asm
	and.b16  	%rs107, %rs169, 255;
	// begin inline asm
	{cvt.rn.f16x2.e4m3x2 %r49, %rs107;}

	// end inline asm
	cvt.u16.u32 	%rs108, %r49;
	// begin inline asm
	{cvt.f32.f16 %f87, %rs108;}

	// end inline asm
	and.b16  	%rs109, %rs204, 255;
	// begin inline asm
	{cvt.rn.f16x2.e4m3x2 %r50, %rs109;}

	// end inline asm
	cvt.u16.u32 	%rs110, %r50;
	// begin inline asm
	{cvt.f32.f16 %f88, %rs110;}

	// end inline asm
	mul.f32 	%f172, %f197, %f88;
	and.b16  	%rs111, %rs203, 255;
	// begin inline asm
	{cvt.rn.f16x2.e4m3x2 %r51, %rs111;}

	// end inline asm
	cvt.u16.u32 	%rs112, %r51;
	// begin inline asm
	{cvt.f32.f16 %f89, %rs112;}

	// end inline asm
	mul.f32 	%f173, %f197, %f89;
	and.b16  	%rs113, %rs202, 255;
	// begin inline asm
	{cvt.rn.f16x2.e4m3x2 %r52, %rs113;}

	// end inline asm
	cvt.u16.u32 	%rs114, %r52;
	// begin inline asm
	{cvt.f32.f16 %f90, %rs114;}

	// end inline asm
	mul.f32 	%f174, %f197, %f90;
	and.b16  	%rs115, %rs201, 255;
	// begin inline asm
	{cvt.rn.f16x2.e4m3x2 %r53, %rs115;}

	// end inline asm
	cvt.u16.u32 	%rs116, %r53;
	// begin inline asm
	{cvt.f32.f16 %f91, %rs116;}

	// end inline asm
	mul.f32 	%f175, %f197, %f91;
	fma.rn.f32 	%f176, %f196, %f84, %f172;
	fma.rn.f32 	%f177, %f196, %f85, %f173;
	fma.rn.f32 	%f178, %f196, %f86, %f174;
	fma.rn.f32 	%f179, %f196, %f87, %f175;
	div.rn.f32 	%f92, %f176, %f198;
	// begin inline asm
	{cvt.rn.satfinite.e4m3x2.f32 %rs117, %f131, %f92;}

	// end inline asm
	div.rn.f32 	%f94, %f177, %f198;
	// begin inline asm
	{cvt.rn.satfinite.e4m3x2.f32 %rs118, %f131, %f94;}

	// end inline asm
	div.rn.f32 	%f96, %f178, %f198;
	// begin inline asm
	{cvt.rn.satfinite.e4m3x2.f32 %rs119, %f131, %f96;}

	// end inline asm
	div.rn.f32 	%f98, %f179, %f198;
	// begin inline asm
	{cvt.rn.satfinite.e4m3x2.f32 %rs120, %f131, %f98;}

	// end inline asm
	and.b16  	%rs121, %rs168, 255;
	// begin inline asm
	{cvt.rn.f16x2.e4m3x2 %r54, %rs121;}

	// end inline asm
	cvt.u16.u32 	%rs122, %r54;
	// begin inline asm
	{cvt.f32.f16 %f100, %rs122;}

	// end inline asm
	and.b16  	%rs123, %rs167, 255;
	// begin inline asm
	{cvt.rn.f16x2.e4m3x2 %r55, %rs123;}

	// end inline asm
	cvt.u16.u32 	%rs124, %r55;
	// begin inline asm
	{cvt.f32.f16 %f101, %rs124;}

	// end inline asm
	and.b16  	%rs125, %rs166, 255;
	// begin inline asm
	{cvt.rn.f16x2.e4m3x2 %r56, %rs125;}

	// end inline asm
	cvt.u16.u32 	%rs126, %r56;
	// begin inline asm
	{cvt.f32.f16 %f102, %rs126;}

	// end inline asm
	and.b16  	%rs127, %rs165, 255;
	// begin inline asm
	{cvt.rn.f16x2.e4m3x2 %r57, %rs127;}

	// end inline asm
	cvt.u16.u32 	%rs128, %r57;
	// begin inline asm
	{cvt.f32.f16 %f103, %rs128;}

	// end inline asm
	and.b16  	%rs129, %rs200, 255;
	// begin inline asm
	{cvt.rn.f16x2.e4m3x2 %r58, %rs129;}

	// end inline asm
	cvt.u16.u32 	%rs130, %r58;
	// begin inline asm
	{cvt.f32.f16 %f104, %rs130;}

	// end inline asm
	mul.f32 	%f180, %f197, %f104;
	and.b16  	%rs131, %rs199, 255;
	// begin inline asm
	{cvt.rn.f16x2.e4m3x2 %r59, %rs131;}

	// end inline asm
	cvt.u16.u32 	%rs132, %r59;
	// begin inline asm
	{cvt.f32.f16 %f105, %rs132;}

	// end inline asm
	mul.f32 	%f181, %f197, %f105;
	and.b16  	%rs133, %rs198, 255;
	// begin inline asm
	{cvt.rn.f16x2.e4m3x2 %r60, %rs133;}

	// end inline asm
	cvt.u16.u32 	%rs134, %r60;
	// begin inline asm
	{cvt.f32.f16 %f106, %rs134;}

	// end inline asm
	mul.f32 	%f182, %f197, %f106;
	and.b16  	%rs135, %rs197, 255;
	// begin inline asm
	{cvt.rn.f16x2.e4m3x2 %r61, %rs135;}

	// end inline asm
	cvt.u16.u32 	%rs136, %r61;
	// begin inline asm
	{cvt.f32.f16 %f107, %rs136;}

	// end inline asm
	mul.f32 	%f183, %f197, %f107;
	fma.rn.f32 	%f184, %f196, %f100, %f180;
	fma.rn.f32 	%f185, %f196, %f101, %f181;
	fma.rn.f32 	%f186, %f196, %f102, %f182;
	fma.rn.f32 	%f187, %f196, %f103, %f183;
	div.rn.f32 	%f108, %f184, %f198;
	// begin inline asm
	{cvt.rn.satfinite.e4m3x2.f32 %rs137, %f131, %f108;}

	// end inline asm
	div.rn.f32 	%f110, %f185, %f198;
	// begin inline asm
	{cvt.rn.satfinite.e4m3x2.f32 %rs138, %f131, %f110;}

	// end inline asm
	div.rn.f32 	%f112, %f186, %f198;
	// begin inline asm
	{cvt.rn.satfinite.e4m3x2.f32 %rs139, %f131, %f112;}

	// end inline asm
	div.rn.f32 	%f114, %f187, %f198;
	// begin inline asm
	{cvt.rn.satfinite.e4m3x2.f32 %rs140, %f131, %f114;}

	// end inline asm
	and.b16  	%rs141, %rs164, 255;
	// begin inline asm
	{cvt.rn.f16x2.e4m3x2 %r62, %rs141;}

	// end inline asm
	cvt.u16.u32 	%rs142, %r62;
	// begin inline asm
	{cvt.f32.f16 %f116, %rs142;}

	// end inline asm
	and.b16  	%rs143, %rs163, 255;
	// begin inline asm
	{cvt.rn.f16x2.e4m3x2 %r63, %rs143;}

	// end inline asm
	cvt.u16.u32 	%rs144, %r63;
	// begin inline asm
	{cvt.f32.f16 %f117, %rs144;}

	// end inline asm
	and.b16  	%rs145, %rs162, 255;
	// begin inline asm
	{cvt.rn.f16x2.e4m3x2 %r64, %rs145;}

	// end inline asm
	cvt.u16.u32 	%rs146, %r64;
	// begin inline asm
	{cvt.f32.f16 %f118, %rs146;}

	// end inline asm
	and.b16  	%rs147, %rs161, 255;
	// begin inline asm
	{cvt.rn.f16x2.e4m3x2 %r65, %rs147;}

	// end inline asm
	cvt.u16.u32 	%rs148, %r65;
	// begin inline asm
	{cvt.f32.f16 %f119, %rs148;}

	// end inline asm
	and.b16  	%rs149, %rs196, 255;
	// begin inline asm
	{cvt.rn.f16x2.e4m3x2 %r66, %rs149;}

	// end inline asm
	cvt.u16.u32 	%rs150, %r66;
	// begin inline asm
	{cvt.f32.f16 %f120, %rs150;}

	// end inline asm
	mul.f32 	%f188, %f197, %f120;
	and.b16  	%rs151, %rs195, 255;
	// begin inline asm
	{cvt.rn.f16x2.e4m3x2 %r67, %rs151;}

	// end inline asm
	cvt.u16.u32 	%rs152, %r67;
	// begin inline asm
	{cvt.f32.f16 %f121, %rs152;}

	// end inline asm
	mul.f32 	%f189, %f197, %f121;
	and.b16  	%rs153, %rs194, 255;
	// begin inline asm
	{cvt.rn.f16x2.e4m3x2 %r68, %rs153;}

	// end inline asm
	cvt.u16.u32 	%rs154, %r68;
	// begin inline asm
	{cvt.f32.f16 %f122, %rs154;}

	// end inline asm
	mul.f32 	%f190, %f197, %f122;
	and.b16  	%rs155, %rs193, 255;
	// begin inline asm
	{cvt.rn.f16x2.e4m3x2 %r69, %rs155;}

	// end inline asm
	cvt.u16.u32 	%rs156, %r69;
	// begin inline asm
	{cvt.f32.f16 %f123, %rs156;}

	// end inline asm
	mul.f32 	%f191, %f197, %f123;
	fma.rn.f32 	%f192, %f196, %f116, %f188;
	fma.rn.f32 	%f193, %f196, %f117, %f189;
	fma.rn.f32 	%f194, %f196, %f118, %f190;
	fma.rn.f32 	%f195, %f196, %f119, %f191;
	div.rn.f32 	%f124, %f192, %f198;
	// begin inline asm
	{cvt.rn.satfinite.e4m3x2.f32 %rs157, %f131, %f124;}

	// end inline asm
	div.rn.f32 	%f126, %f193, %f198;
	// begin inline asm
	{cvt.rn.satfinite.e4m3x2.f32 %rs158, %f131, %f126;}

	// end inline asm
	div.rn.f32 	%f128, %f194, %f198;
	// begin inline asm
	{cvt.rn.satfinite.e4m3x2.f32 %rs159, %f131, %f128;}

	// end inline asm
	div.rn.f32 	%f130, %f195, %f198;
	// begin inline asm
	{cvt.rn.satfinite.e4m3x2.f32 %rs160, %f131, %f130;}

	// end inline asm
	add.s64 	%rd10, %rd4, %rd7;
	cvt.u32.u16 	%r154, %rs160;
	cvt.u32.u16 	%r155, %rs159;
	prmt.b32 	%r156, %r155, %r154, 0x3340U;
	cvt.u32.u16 	%r157, %rs158;
	cvt.u32.u16 	%r158, %rs157;
	prmt.b32 	%r159, %r158, %r157, 0x3340U;
	prmt.b32 	%r160, %r159, %r156, 0x5410U;
	cvt.u32.u16 	%r161, %rs140;
	cvt.u32.u16 	%r162, %rs139;
	prmt.b32 	%r163, %r162, %r161, 0x3340U;
	cvt.u32.u16 	%r164, %rs138;
	cvt.u32.u16 	%r165, %rs137;
	prmt.b32 	%r166, %r165, %r164, 0x3340U;
	prmt.b32 	%r167, %r166, %r163, 0x5410U;
	cvt.u32.u16 	%r168, %rs120;
	cvt.u32.u16 	%r169, %rs119;
	prmt.b32 	%r170, %r169, %r168, 0x3340U;
	cvt.u32.u16 	%r171, %rs118;
	cvt.u32.u16 	%r172, %rs117;
	prmt.b32 	%r173, %r172, %r171, 0x3340U;
	prmt.b32 	%r174, %r173, %r170, 0x5410U;
	cvt.u32.u16 	%r175, %rs100;
	cvt.u32.u16 	%r176, %rs99;
	prmt.b32 	%r177, %r176, %r175, 0x3340U;
	cvt.u32.u16 	%r178, %rs98;
	cvt.u32.u16 	%r179, %rs97;
	prmt.b32 	%r180, %r179, %r178, 0x3340U;
	prmt.b32 	%r181, %r180, %r177, 0x5410U;
	cvt.u32.u16 	%r182, %rs80;
	cvt.u32.u16 	%r183, %rs79;
	prmt.b32 	%r184, %r183, %r182, 0x3340U;
	cvt.u32.u16 	%r185, %rs78;
	cvt.u32.u16 	%r186, %rs77;
	prmt.b32 	%r187, %r186, %r185, 0x3340U;
	prmt.b32 	%r188, %r187, %r184, 0x5410U;
	cvt.u32.u16 	%r189, %rs60;
	cvt.u32.u16 	%r190, %rs59;
	prmt.b32 	%r191, %r190, %r189, 0x3340U;
	cvt.u32.u16 	%r192, %rs58;
	cvt.u32.u16 	%r193, %rs57;
	prmt.b32 	%r194, %r193, %r192, 0x3340U;
	prmt.b32 	%r195, %r194, %r191, 0x5410U;
	cvt.u32.u16 	%r196, %rs40;
	cvt.u32.u16 	%r197, %rs39;
	prmt.b32 	%r198, %r197, %r196, 0x3340U;
	cvt.u32.u16 	%r199, %rs38;
	cvt.u32.u16 	%r200, %rs37;
	prmt.b32 	%r201, %r200, %r199, 0x3340U;
	prmt.b32 	%r202, %r201, %r198, 0x5410U;
	cvt.u32.u16 	%r203, %rs20;
	cvt.u32.u16 	%r204, %rs19;
	prmt.b32 	%r205, %r204, %r203, 0x3340U;
	cvt.u32.u16 	%r206, %rs18;
	cvt.u32.u16 	%r207, %rs17;
	prmt.b32 	%r208, %r207, %r206, 0x3340U;
	prmt.b32 	%r209, %r208, %r205, 0x5410U;
	st.global.v8.b32 	[%rd10], {%r209, %r202, %r195, %r188, %r181, %r174, %r167, %r160};
$L__BB3_2:
	ret;

}


// ===== COMPILED SASS (sm_100) =====

	.target	sm_100

	.elftype	@"ET_EXEC"


//--------------------- .note.nv.tkinfo           --------------------------
	.section	.note.nv.tkinfo,"",@"SHT_NOTE"
	.sectionflags	@"SHF_NOTE_NV_TKINFO"
	.tkinfo
        /*0018*/ 	.word	0x00000002
        /*0030*/ 	.string	""
        /*0030*/ 	.string	"ptxas"
        /*0030*/ 	.string	"Cuda compilation tools, release 13.0, V13.0.88"
        /*0030*/ 	.string	"Build cuda_13.0.r13.0/compiler.36424714_0"
        /*0030*/ 	.string	"-arch sm_100 -m 64 "



//--------------------- .note.nv.cuinfo           --------------------------
	.section	.note.nv.cuinfo,"",@"SHT_NOTE"
	.sectionflags	@"SHF_NOTE_NV_CUINFO"
        /*0018*/ 	.short	0x0002
        /*001a*/ 	.short	0x0064
        /*001c*/ 	.short	0x0082
	.zero		2


//--------------------- .nv.info                  --------------------------
	.section	.nv.info,"",@"SHT_CUDA_INFO"
	.align	4


	//----- nvinfo : EIATTR_REGCOUNT
	.align		4
        /*0000*/ 	.byte	0x04, 0x2f
        /*0002*/ 	.short	(.L_1 - .L_0)
	.align		4
.L_0:
        /*0004*/ 	.word	index@(_Z17vector_add_float8PK6float8S1_PS_i)
        /*0008*/ 	.word	0x00000016


	//----- nvinfo : EIATTR_FRAME_SIZE
	.align		4
.L_1:
        /*000c*/ 	.byte	0x04, 0x11
        /*000e*/ 	.short	(.L_3 - .L_2)
	.align		4
.L_2:
        /*0010*/ 	.word	index@(_Z17vector_add_float8PK6float8S1_PS_i)
        /*0014*/ 	.word	0x00000000


	//----- nvinfo : EIATTR_REGCOUNT
	.align		4
.L_3:
        /*0018*/ 	.byte	0x04, 0x2f
        /*001a*/ 	.short	(.L_5 - .L_4)
	.align		4
.L_4:
        /*001c*/ 	.word	index@(_Z17vector_add_float4PK6float4S1_PS_i)
        /*0020*/ 	.word	0x00000016


	//----- nvinfo : EIATTR_FRAME_SIZE
	.align		4
.L_5:
        /*0024*/ 	.byte	0x04, 0x11
        /*0026*/ 	.short	(.L_7 - .L_6)
	.align		4
.L_6:
        /*0028*/ 	.word	index@(_Z17vector_add_float4PK6float4S1_PS_i)
        /*002c*/ 	.word	0x00000000


	//----- nvinfo : EIATTR_REGCOUNT
	.align		4
.L_7:
        /*0030*/ 	.byte	0x04, 0x2f
        /*0032*/ 	.short	(.L_9 - .L_8)
	.align		4
.L_8:
        /*0034*/ 	.word	index@(_Z17vector_add_scalarPKfS0_Pfi)
        /*0038*/ 	.word	0x0000000c


	//----- nvinfo : EIATTR_FRAME_SIZE
	.align		4
.L_9:
        /*003c*/ 	.byte	0x04, 0x11
        /*003e*/ 	.short	(.L_11 - .L_10)
	.align		4
.L_10:
        /*0040*/ 	.word	index@(_Z17vector_add_scalarPKfS0_Pfi)
        /*0044*/ 	.word	0x00000000


	//----- nvinfo : EIATTR_REGCOUNT
	.align		4
.L_11:
        /*0048*/ 	.byte	0x04, 0x2f
        /*004a*/ 	.short	(.L_13 - .L_12)
	.align		4
.L_12:
        /*004c*/ 	.word	index@(_Z18fp8_vector_add_32xPK6fp8x32S1_PS_fffi)
        /*0050*/ 	.word	0x00000041


	//----- nvinfo : EIATTR_FRAME_SIZE
	.align		4
.L_13:
        /*0054*/ 	.byte	0x04, 0x11
        /*0056*/ 	.short	(.L_15 - .L_14)
	.align		4
.L_14:
        /*0058*/ 	.word	index@($__internal_0_$__cuda_sm3x_div_rn_noftz_f32_slowpath)
        /*005c*/ 	.word	0x00000000


	//----- nvinfo : EIATTR_FRAME_SIZE
	.align		4
.L_15:
        /*0060*/ 	.byte	0x04, 0x11
        /*0062*/ 	.short	(.L_17 - .L_16)
	.align		4
.L_16:
        /*0064*/ 	.word	index@(_Z18fp8_vector_add_32xPK6fp8x32S1_PS_fffi)
        /*0068*/ 	.word	0x00000000


	//----- nvinfo : EIATTR_MIN_STACK_SIZE
	.align		4
.L_17:
        /*006c*/ 	.byte	0x04, 0x12
        /*006e*/ 	.short	(.L_19 - .L_18)
	.align		4
.L_18:
        /*0070*/ 	.word	index@(_Z18fp8_vector_add_32xPK6fp8x32S1_PS_fffi)
        /*0074*/ 	.word	0x00000000


	//----- nvinfo : EIATTR_MIN_STACK_SIZE
	.align		4
.L_19:
        /*0078*/ 	.byte	0x04, 0x12
        /*007a*/ 	.short	(.L_21 - .L_20)
	.align		4
.L_20:
        /*007c*/ 	.word	index@(_Z17vector_add_scalarPKfS0_Pfi)
        /*0080*/ 	.word	0x00000000


	//----- nvinfo : EIATTR_MIN_STACK_SIZE
	.align		4
.L_21:
        /*0084*/ 	.byte	0x04, 0x12
        /*0086*/ 	.short	(.L_23 - .L_22)
	.align		4
.L_22:
        /*0088*/ 	.word	index@(_Z17vector_add_float4PK6float4S1_PS_i)
        /*008c*/ 	.word	0x00000000


	//----- nvinfo : EIATTR_MIN_STACK_SIZE
	.align		4
.L_23:
        /*0090*/ 	.byte	0x04, 0x12
        /*0092*/ 	.short	(.L_25 - .L_24)
	.align		4
.L_24:
        /*0094*/ 	.word	index@(_Z17vector_add_float8PK6float8S1_PS_i)
        /*0098*/ 	.word	0x00000000
.L_25:


//--------------------- .nv.compat                --------------------------
	.section	.nv.compat,"",@"SHT_CUDA_COMPAT_INFO"
	.align	4
        /*0000*/ 	.byte	0x02, 0x09, 0x00, 0x00, 0x02, 0x02, 0x02, 0x00, 0x02, 0x05, 0x05, 0x00, 0x03, 0x07, 0x01, 0x01
        /*0010*/ 	.byte	0x02, 0x03, 0x00, 0x00, 0x02, 0x06, 0x01, 0x00, 0x04, 0x0b, 0x08, 0x00, 0x01, 0x00, 0x00, 0x00
        /*0020*/ 	.byte	0x00, 0x00, 0x00, 0x00


//--------------------- .nv.info._Z18fp8_vector_add_32xPK6fp8x32S1_PS_fffi --------------------------
	.section	.nv.info._Z18fp8_vector_add_32xPK6fp8x32S1_PS_fffi,"",@"SHT_CUDA_INFO"
	.sectionflags	@""
	.align	4


	//----- nvinfo : EIATTR_CUDA_API_VERSION
	.align		4
        /*0000*/ 	.byte	0x04, 0x37
        /*0002*/ 	.short	(.L_27 - .L_26)
.L_26:
        /*0004*/ 	.word	0x00000082


	//----- nvinfo : EIATTR_KPARAM_INFO
	.align		4
.L_27:
        /*0008*/ 	.byte	0x04, 0x17
        /*000a*/ 	.short	(.L_29 - .L_28)
.L_28:
        /*000c*/ 	.word	0x00000000
        /*0010*/ 	.short	0x0006
        /*0012*/ 	.short	0x0024
        /*0014*/ 	.byte	0x00, 0xf0, 0x11, 0x00


	//----- nvinfo : EIATTR_KPARAM_INFO
	.align		4
.L_29:
        /*0018*/ 	.byte	0x04, 0x17
        /*001a*/ 	.short	(.L_31 - .L_30)
.L_30:
        /*001c*/ 	.word	0x00000000
        /*0020*/ 	.short	0x0005
        /*0022*/ 	.short	0x0020
        /*0024*/ 	.byte	0x00, 0xf0, 0x11, 0x00


	//----- nvinfo : EIATTR_KPARAM_INFO
	.align		4
.L_31:
        /*0028*/ 	.byte	0x04, 0x17
        /*002a*/ 	.short	(.L_33 - .L_32)
.L_32:
        /*002c*/ 	.word	0x00000000
        /*0030*/ 	.short	0x0004
        /*0032*/ 	.short	0x001c
        /*0034*/ 	.byte	0x00, 0xf0, 0x11, 0x00


	//----- nvinfo : EIATTR_KPARAM_INFO
	.align		4
.L_33:
        /*0038*/ 	.byte	0x04, 0x17
        /*003a*/ 	.short	(.L_35 - .L_34)
.L_34:
        /*003c*/ 	.word	0x00000000
        /*0040*/ 	.short	0x0003
        /*0042*/ 	.short	0x0018
        /*0044*/ 	.byte	0x00, 0xf0, 0x11, 0x00


	//----- nvinfo : EIATTR_KPARAM_INFO
	.align		4
.L_35:
        /*0048*/ 	.byte	0x04, 0x17
        /*004a*/ 	.short	(.L_37 - .L_36)
.L_36:
        /*004c*/ 	.word	0x00000000
        /*0050*/ 	.short	0x0002
        /*0052*/ 	.short	0x0010
        /*0054*/ 	.byte	0x00, 0xf5, 0x21, 0x00


	//----- nvinfo : EIATTR_KPARAM_INFO
	.align		4
.L_37:
        /*0058*/ 	.byte	0x04, 0x17
        /*005a*/ 	.short	(.L_39 - .L_38)
.L_38:
        /*005c*/ 	.word	0x00000000
        /*0060*/ 	.short	0x0001
        /*0062*/ 	.short	0x0008
        /*0064*/ 	.byte	0x00, 0xf5, 0x21, 0x00


	//----- nvinfo : EIATTR_KPARAM_INFO
	.align		4
.L_39:
        /*0068*/ 	.byte	0x04, 0x17
        /*006a*/ 	.short	(.L_41 - .L_40)
.L_40:
        /*006c*/ 	.word	0x00000000
        /*0070*/ 	.short	0x0000
        /*0072*/ 	.short	0x0000
        /*0074*/ 	.byte	0x00, 0xf5, 0x21, 0x00


	//----- nvinfo : EIATTR_SPARSE_MMA_MASK
	.align		4
.L_41:
        /*0078*/ 	.byte	0x03, 0x50
        /*007a*/ 	.short	0x0000


	//----- nvinfo : EIATTR_MAXREG_COUNT
	.align		4
        /*007c*/ 	.byte	0x03, 0x1b
        /*007e*/ 	.short	0x00ff


	//----- nvinfo : EIATTR_MERCURY_ISA_VERSION
	.align		4
        /*0080*/ 	.byte	0x03, 0x5f
        /*0082*/ 	.short	0x0101


	//----- nvinfo : EIATTR_VRC_CTA_INIT_COUNT
	.align		4
        /*0084*/ 	.byte	0x02, 0x4a
	.zero		1
	.zero		1


	//----- nvinfo : EIATTR_EXIT_INSTR_OFFSETS
	.align		4
        /*0088*/ 	.byte	0x04, 0x1c
        /*008a*/ 	.short	(.L_43 - .L_42)


	//   ....[0]....
.L_42:
        /*008c*/ 	.word	0x00000070


	//   ....[1]....
        /*0090*/ 	.word	0x000033a0


	//----- nvinfo : EIATTR_CRS_STACK_SIZE
	.align		4
.L_43:
        /*0094*/ 	.byte	0x04, 0x1e
        /*0096*/ 	.short	(.L_45 - .L_44)
.L_44:
        /*0098*/ 	.word	0x00000000


	//----- nvinfo : EIATTR_CBANK_PARAM_SIZE
	.align		4
.L_45:
        /*009c*/ 	.byte	0x03, 0x19
        /*009e*/ 	.short	0x0028


	//----- nvinfo : EIATTR_PARAM_CBANK
	.align		4
        /*00a0*/ 	.byte	0x04, 0x0a
        /*00a2*/ 	.short	(.L_47 - .L_46)
	.align		4
.L_46:
        /*00a4*/ 	.word	index@(.nv.constant0._Z18fp8_vector_add_32xPK6fp8x32S1_PS_fffi)
        /*00a8*/ 	.short	0x0380
        /*00aa*/ 	.short	0x0028


	//----- nvinfo : EIATTR_SW_WAR
	.align		4
.L_47:
        /*00ac*/ 	.byte	0x04, 0x36
        /*00ae*/ 	.short	(.L_49 - .L_48)
.L_48:
        /*00b0*/ 	.word	0x00000008
.L_49:


//--------------------- .nv.info._Z17vector_add_scalarPKfS0_Pfi --------------------------
	.section	.nv.info._Z17vector_add_scalarPKfS0_Pfi,"",@"SHT_CUDA_INFO"
	.sectionflags	@""
	.align	4


	//----- nvinfo : EIATTR_CUDA_API_VERSION
	.align		4
        /*0000*/ 	.byte	0x04, 0x37
        /*0002*/ 	.short	(.L_51 - .L_50)
.L_50:
        /*0004*/ 	.word	0x00000082


	//----- nvinfo : EIATTR_KPARAM_INFO
	.align		4
.L_51:
        /*0008*/ 	.byte	0x04, 0x17
        /*000a*/ 	.short	(.L_53 - .L_52)
.L_52:
        /*000c*/ 	.word	0x00000000
        /*0010*/ 	.short	0x0003
        /*0012*/ 	.short	0x0018
        /*0014*/ 	.byte	0x00, 0xf0, 0x11, 0x00


	//----- nvinfo : EIATTR_KPARAM_INFO
	.align		4
.L_53:
        /*0018*/ 	.byte	0x04, 0x17
        /*001a*/ 	.short	(.L_55 - .L_54)
.L_54:
        /*001c*/ 	.word	0x00000000
        /*0020*/ 	.short	0x0002
        /*0022*/ 	.short	0x0010
        /*0024*/ 	.byte	0x00, 0xf5, 0x21, 0x00


	//----- nvinfo : EIATTR_KPARAM_INFO
	.align		4
.L_55:
        /*0028*/ 	.byte	0x04, 0x17
        /*002a*/ 	.short	(.L_57 - .L_56)
.L_56:
        /*002c*/ 	.word	0x00000000
        /*0030*/ 	.short	0x0001
        /*0032*/ 	.short	0x0008
        /*0034*/ 	.byte	0x00, 0xf5, 0x21, 0x00


	//----- nvinfo : EIATTR_KPARAM_INFO
	.align		4
.L_57:
        /*0038*/ 	.byte	0x04, 0x17
        /*003a*/ 	.short	(.L_59 - .L_58)
.L_58:
        /*003c*/ 	.word	0x00000000
        /*0040*/ 	.short	0x0000
        /*0042*/ 	.short	0x0000
        /*0044*/ 	.byte	0x00, 0xf5, 0x21, 0x00


	//----- nvinfo : EIATTR_SPARSE_MMA_MASK
	.align		4
.L_59:
        /*0048*/ 	.byte	0x03, 0x50
        /*004a*/ 	.short	0x0000


	//----- nvinfo : EIATTR_MAXREG_COUNT
	.align		4
        /*004c*/ 	.byte	0x03, 0x1b
        /*004e*/ 	.short	0x00ff


	//----- nvinfo : EIATTR_MERCURY_ISA_VERSION
	.align		4
        /*0050*/ 	.byte	0x03, 0x5f
        /*0052*/ 	.short	0x0101


	//----- nvinfo : EIATTR_VRC_CTA_INIT_COUNT
	.align		4
        /*0054*/ 	.byte	0x02, 0x4a
	.zero		1
	.zero		1


	//----- nvinfo : EIATTR_EXIT_INSTR_OFFSETS
	.align		4
        /*0058*/ 	.byte	0x04, 0x1c
        /*005a*/ 	.short	(.L_61 - .L_60)


	//   ....[0]....
.L_60:
        /*005c*/ 	.word	0x00000070


	//   ....[1]....
        /*0060*/ 	.word	0x00000130


	//----- nvinfo : EIATTR_CBANK_PARAM_SIZE
	.align		4
.L_61:
        /*0064*/ 	.byte	0x03, 0x19
        /*0066*/ 	.short	0x001c


	//----- nvinfo : EIATTR_PARAM_CBANK
	.align		4
        /*0068*/ 	.byte	0x04, 0x0a
        /*006a*/ 	.short	(.L_63 - .L_62)
	.align		4
.L_62:
        /*006c*/ 	.word	index@(.nv.constant0._Z17vector_add_scalarPKfS0_Pfi)
        /*0070*/ 	.short	0x0380
        /*0072*/ 	.short	0x001c


	//----- nvinfo : EIATTR_SW_WAR
	.align		4
.L_63:
        /*0074*/ 	.byte	0x04, 0x36
        /*0076*/ 	.short	(.L_65 - .L_64)
.L_64:
        /*0078*/ 	.word	0x00000008
.L_65:


//--------------------- .nv.info._Z17vector_add_float4PK6float4S1_PS_i --------------------------
	.section	.nv.info._Z17vector_add_float4PK6float4S1_PS_i,"",@"SHT_CUDA_INFO"
	.sectionflags	@""
	.align	4


	//----- nvinfo : EIATTR_CUDA_API_VERSION
	.align		4
        /*0000*/ 	.byte	0x04, 0x37
        /*0002*/ 	.short	(.L_67 - .L_66)
.L_66:
        /*0004*/ 	.word	0x00000082


	//----- nvinfo : EIATTR_KPARAM_INFO
	.align		4
.L_67:
        /*0008*/ 	.byte	0x04, 0x17
        /*000a*/ 	.short	(.L_69 - .L_68)
.L_68:
        /*000c*/ 	.word	0x00000000
        /*0010*/ 	.short	0x0003
        /*0012*/ 	.short	0x0018
        /*0014*/ 	.byte	0x00, 0xf0, 0x11, 0x00


	//----- nvinfo : EIATTR_KPARAM_INFO
	.align		4
.L_69:
        /*0018*/ 	.byte	0x04, 0x17
        /*001a*/ 	.short	(.L_71 - .L_70)
.L_70:
        /*001c*/ 	.word	0x00000000
        /*0020*/ 	.short	0x0002
        /*0022*/ 	.short	0x0010
        /*0024*/ 	.byte	0x00, 0xf5, 0x21, 0x00


	//----- nvinfo : EIATTR_KPARAM_INFO
	.align		4
.L_71:
        /*0028*/ 	.byte	0x04, 0x17
        /*002a*/ 	.short	(.L_73 - .L_72)
.L_72:
        /*002c*/ 	.word	0x00000000
        /*0030*/ 	.short	0x0001
        /*0032*/ 	.short	0x0008
        /*0034*/ 	.byte	0x00, 0xf5, 0x21, 0x00


	//----- nvinfo : EIATTR_KPARAM_INFO
	.align		4
.L_73:
        /*0038*/ 	.byte	0x04, 0x17
        /*003a*/ 	.short	(.L_75 - .L_74)
.L_74:
        /*003c*/ 	.word	0x00000000
        /*0040*/ 	.short	0x0000
        /*0042*/ 	.short	0x0000
        /*0044*/ 	.byte	0x00, 0xf5, 0x21, 0x00


	//----- nvinfo : EIATTR_SPARSE_MMA_MASK
	.align		4
.L_75:
        /*0048*/ 	.byte	0x03, 0x50
        /*004a*/ 	.short	0x0000


	//----- nvinfo : EIATTR_MAXREG_COUNT
	.align		4
        /*004c*/ 	.byte	0x03, 0x1b
        /*004e*/ 	.short	0x00ff


	//----- nvinfo : EIATTR_MERCURY_ISA_VERSION
	.align		4
        /*0050*/ 	.byte	0x03, 0x5f
        /*0052*/ 	.short	0x0101


	//----- nvinfo : EIATTR_VRC_CTA_INIT_COUNT
	.align		4
        /*0054*/ 	.byte	0x02, 0x4a
	.zero		1
	.zero		1


	//----- nvinfo : EIATTR_EXIT_INSTR_OFFSETS
	.align		4
        /*0058*/ 	.byte	0x04, 0x1c
        /*005a*/ 	.short	(.L_77 - .L_76)


	//   ....[0]....
.L_76:
        /*005c*/ 	.word	0x00000070


	//   ....[1]....
        /*0060*/ 	.word	0x00000160


	//----- nvinfo : EIATTR_CBANK_PARAM_SIZE
	.align		4
.L_77:
        /*0064*/ 	.byte	0x03, 0x19
        /*0066*/ 	.short	0x001c


	//----- nvinfo : EIATTR_PARAM_CBANK
	.align		4
        /*0068*/ 	.byte	0x04, 0x0a
        /*006a*/ 	.short	(.L_79 - .L_78)
	.align		4
.L_78:
        /*006c*/ 	.word	index@(.nv.constant0._Z17vector_add_float4PK6float4S1_PS_i)
        /*0070*/ 	.short	0x0380
        /*0072*/ 	.short	0x001c


	//----- nvinfo : EIATTR_SW_WAR
	.align		4
.L_79:
        /*0074*/ 	.byte	0x04, 0x36
        /*0076*/ 	.short	(.L_81 - .L_80)
.L_80:
        /*0078*/ 	.word	0x00000008
.L_81:


//--------------------- .nv.info._Z17vector_add_float8PK6float8S1_PS_i --------------------------
	.section	.nv.info._Z17vector_add_float8PK6float8S1_PS_i,"",@"SHT_CUDA_INFO"
	.sectionflags	@""
	.align	4


	//----- nvinfo : EIATTR_CUDA_API_VERSION
	.align		4
        /*0000*/ 	.byte	0x04, 0x37
        /*0002*/ 	.short	(.L_83 - .L_82)
.L_82:
        /*0004*/ 	.word	0x00000082


	//----- nvinfo : EIATTR_KPARAM_INFO
	.align		4
.L_83:
        /*0008*/ 	.byte	0x04, 0x17
        /*000a*/ 	.short	(.L_85 - .L_84)
.L_84:
        /*000c*/ 	.word	0x00000000
        /*0010*/ 	.short	0x0003
        /*0012*/ 	.short	0x0018
        /*0014*/ 	.byte	0x00, 0xf0, 0x11, 0x00


	//----- nvinfo : EIATTR_KPARAM_INFO
	.align		4
.L_85:
        /*0018*/ 	.byte	0x04, 0x17
        /*001a*/ 	.short	(.L_87 - .L_86)
.L_86:
        /*001c*/ 	.word	0x00000000
        /*0020*/ 	.short	0x0002
        /*0022*/ 	.short	0x0010
        /*0024*/ 	.byte	0x00, 0xf5, 0x21, 0x00


	//----- nvinfo : EIATTR_KPARAM_INFO
	.align		4
.L_87:
        /*0028*/ 	.byte	0x04, 0x17
        /*002a*/ 	.short	(.L_89 - .L_88)
.L_88:
        /*002c*/ 	.word	0x00000000
        /*0030*/ 	.short	0x0001
        /*0032*/ 	.short	0x0008
        /*0034*/ 	.byte	0x00, 0xf5, 0x21, 0x00


	//----- nvinfo : EIATTR_KPARAM_INFO
	.align		4
.L_89:
        /*0038*/ 	.byte	0x04, 0x17
        /*003a*/ 	.short	(.L_91 - .L_90)
.L_90:
        /*003c*/ 	.word	0x00000000
        /*0040*/ 	.short	0x0000
        /*0042*/ 	.short	0x0000
        /*0044*/ 	.byte	0x00, 0xf5, 0x21, 0x00


	//----- nvinfo : EIATTR_SPARSE_MMA_MASK
	.align		4
.L_91:
        /*0048*/ 	.byte	0x03, 0x50
        /*004a*/ 	.short	0x0000


	//----- nvinfo : EIATTR_MAXREG_COUNT
	.align		4
        /*004c*/ 	.byte	0x03, 0x1b
        /*004e*/ 	.short	0x00ff


	//----- nvinfo : EIATTR_MERCURY_ISA_VERSION
	.align		4
        /*0050*/ 	.byte	0x03, 0x5f
        /*0052*/ 	.short	0x0101


	//----- nvinfo : EIATTR_VRC_CTA_INIT_COUNT
	.align		4
        /*0054*/ 	.byte	0x02, 0x4a
	.zero		1
	.zero		1


	//----- nvinfo : EIATTR_EXIT_INSTR_OFFSETS
	.align		4
        /*0058*/ 	.byte	0x04, 0x1c
        /*005a*/ 	.short	(.L_93 - .L_92)


	//   ....[0]....
.L_92:
        /*005c*/ 	.word	0x00000070


	//   ....[1]....
        /*0060*/ 	.word	0x000001a0


	//----- nvinfo : EIATTR_CBANK_PARAM_SIZE
	.align		4
.L_93:
        /*0064*/ 	.byte	0x03, 0x19
        /*0066*/ 	.short	0x001c


	//----- nvinfo : EIATTR_PARAM_CBANK
	.align		4
        /*0068*/ 	.byte	0x04, 0x0a
        /*006a*/ 	.short	(.L_95 - .L_94)
	.align		4
.L_94:
        /*006c*/ 	.word	index@(.nv.constant0._Z17vector_add_float8PK6float8S1_PS_i)
        /*0070*/ 	.short	0x0380
        /*0072*/ 	.short	0x001c


	//----- nvinfo : EIATTR_SW_WAR
	.align		4
.L_95:
        /*0074*/ 	.byte	0x04, 0x36
        /*0076*/ 	.short	(.L_97 - .L_96)
.L_96:
        /*0078*/ 	.word	0x00000008
.L_97:


//--------------------- .nv.callgraph             --------------------------
	.section	.nv.callgraph,"",@"SHT_CUDA_CALLGRAPH"
	.align	4
	.sectionentsize	8
	.align		4
        /*0000*/ 	.word	0x00000000
	.align		4
        /*0004*/ 	.word	0xffffffff
	.align		4
        /*0008*/ 	.word	0x00000000
	.align		4
        /*000c*/ 	.word	0xfffffffe
	.align		4
        /*0010*/ 	.word	0x00000000
	.align		4
        /*0014*/ 	.word	0xfffffffd
	.align		4
        /*0018*/ 	.word	0x00000000
	.align		4
        /*001c*/ 	.word	0xfffffffc


//--------------------- .text._Z18fp8_vector_add_32xPK6fp8x32S1_PS_fffi --------------------------
	.section	.text._Z18fp8_vector_add_32xPK6fp8x32S1_PS_fffi,"ax",@progbits
	.align	128
        .global         _Z18fp8_vector_add_32xPK6fp8x32S1_PS_fffi
        .type           _Z18fp8_vector_add_32xPK6fp8x32S1_PS_fffi,@function
        .size           _Z18fp8_vector_add_32xPK6fp8x32S1_PS_fffi,(.L_x_79 - _Z18fp8_vector_add_32xPK6fp8x32S1_PS_fffi)
        .other          _Z18fp8_vector_add_32xPK6fp8x32S1_PS_fffi,@"STO_CUDA_ENTRY STV_DEFAULT"
_Z18fp8_vector_add_32xPK6fp8x32S1_PS_fffi:
.text._Z18fp8_vector_add_32xPK6fp8x32S1_PS_fffi:
[----:B------:R-:W-:Y:S01]  /*0000*/  LDC R1, c[0x0][0x37c] ;  /* 0x0000df00ff017b82 */ /* 0x000fe20000000800 */
[----:B------:R-:W0:Y:S07]  /*0010*/  S2R R5, SR_TID.X ;  /* 0x0000000000057919 */ /* 0x000e2e0000002100 */
[----:B------:R-:W0:Y:S01]  /*0020*/  S2UR UR6, SR_CTAID.X ;  /* 0x00000000000679c3 */ /* 0x000e220000002500 */
[----:B------:R-:W1:Y:S07]  /*0030*/  LDCU UR4, c[0x0][0x3a4] ;  /* 0x00007480ff0477ac */ /* 0x000e6e0008000800 */
[----:B------:R-:W0:Y:S02]  /*0040*/  LDC R0, c[0x0][0x360] ;  /* 0x0000d800ff007b82 */ /* 0x000e240000000800 */
[----:B0-----:R-:W-:-:S05]  /*0050*/  IMAD R0, R0, UR6, R5 ;  /* 0x0000000600007c24 */ /* 0x001fca000f8e0205 */
[----:B-1----:R-:W-:-:S13]  /*0060*/  ISETP.GE.AND P0, PT, R0, UR4, PT ;  /* 0x0000000400007c0c */ /* 0x002fda000bf06270 */
[----:B------:R-:W-:Y:S05]  /*0070*/  @P0 EXIT ;  /* 0x000000000000094d */ /* 0x000fea0003800000 */
[----:B------:R-:W0:Y:S01]  /*0080*/  LDC R0, c[0x0][0x360] ;  /* 0x0000d800ff007b82 */ /* 0x000e220000000800 */
[----:B------:R-:W1:Y:S07]  /*0090*/  LDCU.64 UR4, c[0x0][0x358] ;  /* 0x00006b00ff0477ac */ /* 0x000e6e0008000a00 */
[----:B------:R-:W2:Y:S08]  /*00a0*/  LDC.64 R16, c[0x0][0x380] ;  /* 0x0000e000ff107b82 */ /* 0x000eb00000000a00 */
[----:B------:R-:W3:Y:S01]  /*00b0*/  LDC.64 R12, c[0x0][0x388] ;  /* 0x0000e200ff0c7b82 */ /* 0x000ee20000000a00 */
[----:B0-----:R-:W-:-:S07]  /*00c0*/  IMAD R5, R0, UR6, R5 ;  /* 0x0000000600057c24 */ /* 0x001fce000f8e0205 */
[----:B------:R-:W0:Y:S01]  /*00d0*/  LDC R43, c[0x0][0x3a0] ;  /* 0x0000e800ff2b7b82 */ /* 0x000e220000000800 */
[----:B------:R-:W4:Y:S01]  /*00e0*/  LDCU.64 UR6, c[0x0][0x398] ;  /* 0x00007300ff0677ac */ /* 0x000f220008000a00 */
[----:B--2---:R-:W-:-:S06]  /*00f0*/  IMAD.WIDE R16, R5, 0x20, R16 ;  /* 0x0000002005107825 */ /* 0x004fcc00078e0210 */
[----:B-1----:R-:W2:Y:S01]  /*0100*/  LDG.E.ENL2.256.CONSTANT R20, R16, desc[UR4][R16.64] ;  /* 0xfe0000041010797e */ /* 0x002ea20008129914 */
[----:B---3--:R-:W-:-:S06]  /*0110*/  IMAD.WIDE R12, R5, 0x20, R12 ;  /* 0x00000020050c7825 */ /* 0x008fcc00078e020c */
[----:B------:R-:W3:Y:S01]  /*0120*/  LDG.E.ENL2.256.CONSTANT R24, R12, desc[UR4][R12.64] ;  /* 0xfe0000040c0c797e */ /* 0x000ee20008129918 */
[----:B0-----:R-:W0:Y:S02]  /*0130*/  MUFU.RCP R48, R43 ;  /* 0x0000002b00307308 */ /* 0x001e240000001000 */
[----:B0-----:R-:W-:Y:S01]  /*0140*/  FFMA R47, R48, -R43, 1 ;  /* 0x3f800000302f7423 */ /* 0x001fe2000000082b */
[----:B------:R-:W-:Y:S01]  /*0150*/  BSSY.RECONVERGENT B2, `(.L_x_0) ;  /* 0x000004a000027945 */ /* 0x000fe20003800200 */
[----:B--2---:R-:W-:-:S04]  /*0160*/  PRMT R0, R16, 0x7770, RZ ;  /* 0x0000777010007816 */ /* 0x004fc800000000ff */
[----:B------:R-:W-:Y:S02]  /*0170*/  F2FP.F16.E4M3.UNPACK_B R0, R0 ;  /* 0x00000000ff00723e */ /* 0x000fe400020006ff */
[----:B---3--:R-:W-:-:S03]  /*0180*/  PRMT R2, R12, 0x7770, RZ ;  /* 0x000077700c027816 */ /* 0x008fc600000000ff */
[----:B------:R-:W-:Y:S01]  /*0190*/  HADD2.F32 R46, -RZ, R0.H0_H0 ;  /* 0x20000000ff2e7230 */ /* 0x000fe20000004100 */
[----:B------:R-:W-:Y:S02]  /*01a0*/  F2FP.F16.E4M3.UNPACK_B R31, R2 ;  /* 0x00000002ff1f723e */ /* 0x000fe400020006ff */
[----:B------:R-:W-:-:S03]  /*01b0*/  PRMT R0, R16, 0x7772, RZ ;  /* 0x0000777210007816 */ /* 0x000fc600000000ff */
[----:B------:R-:W-:Y:S01]  /*01c0*/  HADD2.F32 R44, -RZ, R31.H0_H0 ;  /* 0x2000001fff2c7230 */ /* 0x000fe20000004100 */
[----:B------:R-:W-:Y:S02]  /*01d0*/  F2FP.F16.E4M3.UNPACK_B R51, R0 ;  /* 0x00000000ff33723e */ /* 0x000fe400020006ff */
[----:B------:R-:W-:Y:S02]  /*01e0*/  PRMT R0, R16, 0x7771, RZ ;  /* 0x0000777110007816 */ /* 0x000fe400000000ff */
[----:B----4-:R-:W-:Y:S01]  /*01f0*/  FMUL R45, R44, UR7 ;  /* 0x000000072c2d7c20 */ /* 0x010fe20008400000 */
[----:B------:R-:W-:Y:S02]  /*0200*/  PRMT R16, R16, 0x7773, RZ ;  /* 0x0000777310107816 */ /* 0x000fe400000000ff */
[----:B------:R-:W-:Y:S01]  /*0210*/  F2FP.F16.E4M3.UNPACK_B R44, R0 ;  /* 0x00000000ff2c723e */ /* 0x000fe200020006ff */
[----:B------:R-:W-:Y:S01]  /*0220*/  FFMA R46, R46, UR6, R45 ;  /* 0x000000062e2e7c23 */ /* 0x000fe2000800002d */
[----:B------:R-:W-:Y:S01]  /*0230*/  PRMT R0, R12, 0x7772, RZ ;  /* 0x000077720c007816 */ /* 0x000fe200000000ff */
[----:B------:R-:W-:Y:S01]  /*0240*/  FFMA R45, R48, R47, R48 ;  /* 0x0000002f302d7223 */ /* 0x000fe20000000030 */
[----:B------:R-:W-:-:S02]  /*0250*/  F2FP.F16.E4M3.UNPACK_B R47, R16 ;  /* 0x00000010ff2f723e */ /* 0x000fc400020006ff */
[C---:B------:R-:W-:Y:S02]  /*0260*/  PRMT R16, R12.reuse, 0x7771, RZ ;  /* 0x000077710c107816 */ /* 0x040fe400000000ff */
[----:B------:R-:W-:Y:S02]  /*0270*/  PRMT R12, R12, 0x7773, RZ ;  /* 0x000077730c0c7816 */ /* 0x000fe400000000ff */
[----:B------:R-:W-:Y:S02]  /*0280*/  F2FP.F16.E4M3.UNPACK_B R48, R0 ;  /* 0x00000000ff30723e */ /* 0x000fe400020006ff */
[----:B------:R-:W0:Y:S01]  /*0290*/  LDC R0, c[0x0][0x3a0] ;  /* 0x0000e800ff007b82 */ /* 0x000e220000000800 */
[----:B------:R-:W-:Y:S01]  /*02a0*/  F2FP.F16.E4M3.UNPACK_B R16, R16 ;  /* 0x00000010ff10723e */ /* 0x000fe200020006ff */
[----:B------:R-:W1:Y:S01]  /*02b0*/  FCHK P0, R46, R43 ;  /* 0x0000002b2e007302 */ /* 0x000e620000000000 */
[----:B------:R-:W-:Y:S01]  /*02c0*/  F2FP.F16.E4M3.UNPACK_B R49, R12 ;  /* 0x0000000cff31723e */ /* 0x000fe200020006ff */
[----:B------:R-:W-:-:S02]  /*02d0*/  HADD2.F32 R12, -RZ, R44.H0_H0 ;  /* 0x2000002cff0c7230 */ /* 0x000fc40000004100 */
[----:B------:R-:W-:Y:S02]  /*02e0*/  HADD2.F32 R48, -RZ, R48.H0_H0 ;  /* 0x20000030ff307230 */ /* 0x000fe40000004100 */
[----:B------:R-:W-:Y:S02]  /*02f0*/  HADD2.F32 R16, -RZ, R16.H0_H0 ;  /* 0x20000010ff107230 */ /* 0x000fe40000004100 */
[----:B------:R-:W-:Y:S02]  /*0300*/  HADD2.F32 R44, -RZ, R49.H0_H0 ;  /* 0x20000031ff2c7230 */ /* 0x000fe40000004100 */
[----:B------:R-:W-:Y:S01]  /*0310*/  FFMA R50, R46, R45, RZ ;  /* 0x0000002d2e327223 */ /* 0x000fe200000000ff */
[----:B------:R-:W-:Y:S02]  /*0320*/  HADD2.F32 R51, -RZ, R51.H0_H0 ;  /* 0x20000033ff337230 */ /* 0x000fe40000004100 */
[----:B------:R-:W-:Y:S01]  /*0330*/  FMUL R48, R48, UR7 ;  /* 0x0000000730307c20 */ /* 0x000fe20008400000 */
[----:B------:R-:W-:-:S02]  /*0340*/  HADD2.F32 R47, -RZ, R47.H0_H0 ;  /* 0x2000002fff2f7230 */ /* 0x000fc40000004100 */
[----:B------:R-:W-:Y:S01]  /*0350*/  FMUL R49, R16, UR7 ;  /* 0x0000000710317c20 */ /* 0x000fe20008400000 */
[----:B------:R-:W-:Y:S01]  /*0360*/  FMUL R44, R44, UR7 ;  /* 0x000000072c2c7c20 */ /* 0x000fe20008400000 */
[C---:B------:R-:W-:Y:S01]  /*0370*/  PRMT R31, R27.reuse, 0x7773, RZ ;  /* 0x000077731b1f7816 */ /* 0x040fe200000000ff */
[----:B------:R-:W-:Y:S01]  /*0380*/  FFMA R16, R50, -R43, R46 ;  /* 0x8000002b32107223 */ /* 0x000fe2000000002e */
[----:B------:R-:W-:Y:S01]  /*0390*/  PRMT R32, R27, 0x7772, RZ ;  /* 0x000077721b207816 */ /* 0x000fe200000000ff */
[----:B------:R-:W-:Y:S01]  /*03a0*/  FFMA R51, R51, UR6, R48 ;  /* 0x0000000633337c23 */ /* 0x000fe20008000030 */
[C---:B------:R-:W-:Y:S01]  /*03b0*/  PRMT R33, R27.reuse, 0x7771, RZ ;  /* 0x000077711b217816 */ /* 0x040fe200000000ff */
[----:B------:R-:W-:Y:S01]  /*03c0*/  FFMA R12, R12, UR6, R49 ;  /* 0x000000060c0c7c23 */ /* 0x000fe20008000031 */
[----:B------:R-:W-:Y:S01]  /*03d0*/  PRMT R36, R27, 0x7770, RZ ;  /* 0x000077701b247816 */ /* 0x000fe200000000ff */
[----:B------:R-:W-:Y:S01]  /*03e0*/  FFMA R55, R47, UR6, R44 ;  /* 0x000000062f377c23 */ /* 0x000fe2000800002c */
[----:B------:R-:W-:-:S02]  /*03f0*/  PRMT R4, R23, 0x7773, RZ ;  /* 0x0000777317047816 */ /* 0x000fc400000000ff */
[C---:B------:R-:W-:Y:S02]  /*0400*/  PRMT R3, R23.reuse, 0x7772, RZ ;  /* 0x0000777217037816 */ /* 0x040fe400000000ff */
[C---:B------:R-:W-:Y:S02]  /*0410*/  PRMT R2, R23.reuse, 0x7771, RZ ;  /* 0x0000777117027816 */ /* 0x040fe400000000ff */
[----:B------:R-:W-:Y:S02]  /*0420*/  PRMT R9, R23, 0x7770, RZ ;  /* 0x0000777017097816 */ /* 0x000fe400000000ff */
[C---:B------:R-:W-:Y:S02]  /*0430*/  PRMT R35, R26.reuse, 0x7773, RZ ;  /* 0x000077731a237816 */ /* 0x040fe400000000ff */
[C---:B------:R-:W-:Y:S02]  /*0440*/  PRMT R34, R26.reuse, 0x7772, RZ ;  /* 0x000077721a227816 */ /* 0x040fe400000000ff */
[----:B------:R-:W-:-:S02]  /*0450*/  PRMT R27, R26, 0x7771, RZ ;  /* 0x000077711a1b7816 */ /* 0x000fc400000000ff */
[----:B------:R-:W-:Y:S02]  /*0460*/  PRMT R39, R26, 0x7770, RZ ;  /* 0x000077701a277816 */ /* 0x000fe400000000ff */
[C---:B------:R-:W-:Y:S02]  /*0470*/  PRMT R8, R22.reuse, 0x7773, RZ ;  /* 0x0000777316087816 */ /* 0x040fe400000000ff */
[C---:B------:R-:W-:Y:S02]  /*0480*/  PRMT R7, R22.reuse, 0x7772, RZ ;  /* 0x0000777216077816 */ /* 0x040fe400000000ff */
[C---:B------:R-:W-:Y:S02]  /*0490*/  PRMT R6, R22.reuse, 0x7771, RZ ;  /* 0x0000777116067816 */ /* 0x040fe400000000ff */
[----:B------:R-:W-:Y:S02]  /*04a0*/  PRMT R23, R22, 0x7770, RZ ;  /* 0x0000777016177816 */ /* 0x000fe400000000ff */
[----:B------:R-:W-:-:S02]  /*04b0*/  PRMT R38, R25, 0x7773, RZ ;  /* 0x0000777319267816 */ /* 0x000fc400000000ff */
[C---:B------:R-:W-:Y:S02]  /*04c0*/  PRMT R37, R25.reuse, 0x7772, RZ ;  /* 0x0000777219257816 */ /* 0x040fe400000000ff */
[C---:B------:R-:W-:Y:S02]  /*04d0*/  PRMT R26, R25.reuse, 0x7771, RZ ;  /* 0x00007771191a7816 */ /* 0x040fe400000000ff */
[----:B------:R-:W-:Y:S01]  /*04e0*/  PRMT R42, R25, 0x7770, RZ ;  /* 0x00007770192a7816 */ /* 0x000fe200000000ff */
[----:B------:R-:W-:Y:S01]  /*04f0*/  FFMA R44, R45, R16, R50 ;  /* 0x000000102d2c7223 */ /* 0x000fe20000000032 */
[C---:B------:R-:W-:Y:S02]  /*0500*/  PRMT R22, R21.reuse, 0x7773, RZ ;  /* 0x0000777315167816 */ /* 0x040fe400000000ff */
[C---:B------:R-:W-:Y:S02]  /*0510*/  PRMT R11, R21.reuse, 0x7772, RZ ;  /* 0x00007772150b7816 */ /* 0x040fe400000000ff */
        /* <DEDUP_REMOVED lines=8> */
[----:B------:R-:W-:Y:S02]  /*05a0*/  PRMT R20, R20, 0x7770, RZ ;  /* 0x0000777014147816 */ /* 0x000fe400000000ff */
[----:B------:R-:W-:Y:S01]  /*05b0*/  PRMT R24, R24, 0x7770, RZ ;  /* 0x0000777018187816 */ /* 0x000fe200000000ff */
[----:B01----:R-:W-:Y:S06]  /*05c0*/  @!P0 BRA `(.L_x_1) ;  /* 0x0000000000088947 */ /* 0x003fec0003800000 */
[----:B------:R-:W-:-:S07]  /*05d0*/  MOV R43, 0x5f0 ;  /* 0x000005f0002b7802 */ /* 0x000fce0000000f00 */
[----:B------:R-:W-:Y:S05]  /*05e0*/  CALL.REL.NOINC `($__internal_0_$__cuda_sm3x_div_rn_noftz_f32_slowpath) ;  /* 0x0000002c00707944 */ /* 0x000fea0003c00000 */
.L_x_1:
[----:B------:R-:W-:Y:S05]  /*05f0*/  BSYNC.RECONVERGENT B2 ;  /* 0x0000000000027941 */ /* 0x000fea0003800200 */
.L_x_0:
[----:B------:R-:W0:Y:S01]  /*0600*/  LDC R45, c[0x0][0x3a0] ;  /* 0x0000e800ff2d7b82 */ /* 0x000e220000000800 */
[----:B------:R-:W-:Y:S01]  /*0610*/  BSSY.RECONVERGENT B2, `(.L_x_2) ;  /* 0x000000d000027945 */ /* 0x000fe20003800200 */
[----:B0-----:R-:W0:Y:S08]  /*0620*/  MUFU.RCP R16, R45 ;  /* 0x0000002d00107308 */ /* 0x001e300000001000 */
[----:B------:R-:W1:Y:S01]  /*0630*/  FCHK P0, R12, R45 ;  /* 0x0000002d0c007302 */ /* 0x000e620000000000 */
[----:B0-----:R-:W-:-:S04]  /*0640*/  FFMA R43, R16, -R45, 1 ;  /* 0x3f800000102b7423 */ /* 0x001fc8000000082d */
[----:B------:R-:W-:Y:S01]  /*0650*/  FFMA R48, R16, R43, R16 ;  /* 0x0000002b10307223 */ /* 0x000fe20000000010 */
[----:B------:R-:W-:-:S03]  /*0660*/  F2FP.SATFINITE.E4M3.F32.PACK_AB_MERGE_C R16, RZ, R44, RZ ;  /* 0x0000002cff10723e */ /* 0x000fc600048070ff */
[----:B------:R-:W-:-:S04]  /*0670*/  FFMA R43, R12, R48, RZ ;  /* 0x000000300c2b7223 */ /* 0x000fc800000000ff */
[----:B------:R-:W-:-:S04]  /*0680*/  FFMA R46, R43, -R45, R12 ;  /* 0x8000002d2b2e7223 */ /* 0x000fc8000000000c */
[----:B------:R-:W-:Y:S01]  /*0690*/  FFMA R44, R48, R46, R43 ;  /* 0x0000002e302c7223 */ /* 0x000fe2000000002b */
[----:B-1----:R-:W-:Y:S06]  /*06a0*/  @!P0 BRA `(.L_x_3) ;  /* 0x00000000000c8947 */ /* 0x002fec0003800000 */
[----:B------:R-:W-:Y:S02]  /*06b0*/  MOV R46, R12 ;  /* 0x0000000c002e7202 */ /* 0x000fe40000000f00 */
[----:B------:R-:W-:-:S07]  /*06c0*/  MOV R43, 0x6e0 ;  /* 0x000006e0002b7802 */ /* 0x000fce0000000f00 */
[----:B------:R-:W-:Y:S05]  /*06d0*/  CALL.REL.NOINC `($__internal_0_$__cuda_sm3x_div_rn_noftz_f32_slowpath) ;  /* 0x0000002c00347944 */ /* 0x000fea0003c00000 */
.L_x_3:
[----:B------:R-:W-:Y:S05]  /*06e0*/  BSYNC.RECONVERGENT B2 ;  /* 0x0000000000027941 */ /* 0x000fea0003800200 */
.L_x_2:
        /* <DEDUP_REMOVED lines=11> */
[----:B------:R-:W-:Y:S01]  /*07a0*/  IMAD.MOV.U32 R46, RZ, RZ, R51 ;  /* 0x000000ffff2e7224 */ /* 0x000fe200078e0033 */
[----:B------:R-:W-:-:S07]  /*07b0*/  MOV R43, 0x7d0 ;  /* 0x000007d0002b7802 */ /* 0x000fce0000000f00 */
[----:B------:R-:W-:Y:S05]  /*07c0*/  CALL.REL.NOINC `($__internal_0_$__cuda_sm3x_div_rn_noftz_f32_slowpath) ;  /* 0x0000002800f87944 */ /* 0x000fea0003c00000 */
[----:B------:R-:W-:-:S07]  /*07d0*/  MOV R52, R44 ;  /* 0x0000002c00347202 */ /* 0x000fce0000000f00 */
.L_x_5:
[----:B------:R-:W-:Y:S05]  /*07e0*/  BSYNC.RECONVERGENT B2 ;  /* 0x0000000000027941 */ /* 0x000fea0003800200 */
.L_x_4:
[----:B------:R-:W0:Y:S01]  /*07f0*/  LDC R46, c[0x0][0x3a0] ;  /* 0x0000e800ff2e7b82 */ /* 0x000e220000000800 */
[----:B------:R-:W-:Y:S01]  /*0800*/  BSSY.RECONVERGENT B2, `(.L_x_6) ;  /* 0x0000015000027945 */ /* 0x000fe20003800200 */
[C---:B------:R-:W-:Y:S02]  /*0810*/  PRMT R54, R17.reuse, 0x7773, RZ ;  /* 0x0000777311367816 */ /* 0x040fe400000000ff */
[C---:B------:R-:W-:Y:S02]  /*0820*/  PRMT R53, R17.reuse, 0x7772, RZ ;  /* 0x0000777211357816 */ /* 0x040fe400000000ff */
[C---:B------:R-:W-:Y:S02]  /*0830*/  PRMT R51, R17.reuse, 0x7771, RZ ;  /* 0x0000777111337816 */ /* 0x040fe400000000ff */
[----:B------:R-:W-:Y:S02]  /*0840*/  PRMT R57, R17, 0x7770, RZ ;  /* 0x0000777011397816 */ /* 0x000fe400000000ff */
[----:B------:R-:W-:-:S02]  /*0850*/  PRMT R58, R13, 0x7770, RZ ;  /* 0x000077700d3a7816 */ /* 0x000fc400000000ff */
[C---:B------:R-:W-:Y:S02]  /*0860*/  PRMT R56, R13.reuse, 0x7773, RZ ;  /* 0x000077730d387816 */ /* 0x040fe400000000ff */
[C---:B------:R-:W-:Y:S02]  /*0870*/  PRMT R17, R13.reuse, 0x7772, RZ ;  /* 0x000077720d117816 */ /* 0x040fe400000000ff */
[----:B------:R-:W-:Y:S02]  /*0880*/  PRMT R13, R13, 0x7771, RZ ;  /* 0x000077710d0d7816 */ /* 0x000fe400000000ff */
[----:B------:R-:W-:Y:S01]  /*0890*/  F2FP.SATFINITE.E4M3.F32.PACK_AB_MERGE_C R52, RZ, R52, RZ ;  /* 0x00000034ff34723e */ /* 0x000fe200048070ff */
[----:B0-----:R-:W0:Y:S08]  /*08a0*/  MUFU.RCP R43, R46 ;  /* 0x0000002e002b7308 */ /* 0x001e300000001000 */
[----:B------:R-:W1:Y:S01]  /*08b0*/  FCHK P0, R55, R46 ;  /* 0x0000002e37007302 */ /* 0x000e620000000000 */
[----:B0-----:R-:W-:-:S04]  /*08c0*/  FFMA R44, R43, -R46, 1 ;  /* 0x3f8000002b2c7423 */ /* 0x001fc8000000082e */
[----:B------:R-:W-:-:S04]  /*08d0*/  FFMA R45, R43, R44, R43 ;  /* 0x0000002c2b2d7223 */ /* 0x000fc8000000002b */
[----:B------:R-:W-:-:S04]  /*08e0*/  FFMA R44, R55, R45, RZ ;  /* 0x0000002d372c7223 */ /* 0x000fc800000000ff */
[----:B------:R-:W-:-:S04]  /*08f0*/  FFMA R43, R44, -R46, R55 ;  /* 0x8000002e2c2b7223 */ /* 0x000fc80000000037 */
[----:B------:R-:W-:Y:S01]  /*0900*/  FFMA R44, R45, R43, R44 ;  /* 0x0000002b2d2c7223 */ /* 0x000fe2000000002c */
[----:B-1----:R-:W-:Y:S06]  /*0910*/  @!P0 BRA `(.L_x_7) ;  /* 0x00000000000c8947 */ /* 0x002fec0003800000 */
[----:B------:R-:W-:Y:S01]  /*0920*/  IMAD.MOV.U32 R46, RZ, RZ, R55 ;  /* 0x000000ffff2e7224 */ /* 0x000fe200078e0037 */
[----:B------:R-:W-:-:S07]  /*0930*/  MOV R43, 0x950 ;  /* 0x00000950002b7802 */ /* 0x000fce0000000f00 */
[----:B------:R-:W-:Y:S05]  /*0940*/  CALL.REL.NOINC `($__internal_0_$__cuda_sm3x_div_rn_noftz_f32_slowpath) ;  /* 0x0000002800987944 */ /* 0x000fea0003c00000 */
.L_x_7:
[----:B------:R-:W-:Y:S05]  /*0950*/  BSYNC.RECONVERGENT B2 ;  /* 0x0000000000027941 */ /* 0x000fea0003800200 */
.L_x_6:
[----:B------:R-:W0:Y:S01]  /*0960*/  LDC R45, c[0x0][0x3a0] ;  /* 0x0000e800ff2d7b82 */ /* 0x000e220000000800 */
[----:B------:R-:W1:Y:S01]  /*0970*/  LDCU.64 UR6, c[0x0][0x398] ;  /* 0x00007300ff0677ac */ /* 0x000e620008000a00 */
[----:B------:R-:W-:Y:S01]  /*0980*/  F2FP.F16.E4M3.UNPACK_B R58, R58 ;  /* 0x0000003aff3a723e */ /* 0x000fe200020006ff */
[----:B------:R-:W-:Y:S01]  /*0990*/  BSSY.RECONVERGENT B2, `(.L_x_8) ;  /* 0x0000024000027945 */ /* 0x000fe20003800200 */
[----:B------:R-:W-:Y:S02]  /*09a0*/  F2FP.F16.E4M3.UNPACK_B R57, R57 ;  /* 0x00000039ff39723e */ /* 0x000fe400020006ff */
[----:B------:R-:W-:Y:S01]  /*09b0*/  F2FP.F16.E4M3.UNPACK_B R17, R17 ;  /* 0x00000011ff11723e */ /* 0x000fe200020006ff */
[----:B------:R-:W-:Y:S01]  /*09c0*/  HADD2.F32 R58, -RZ, R58.H0_H0 ;  /* 0x2000003aff3a7230 */ /* 0x000fe20000004100 */
        /* <DEDUP_REMOVED lines=9> */
[----:B------:R-:W-:-:S02]  /*0a60*/  HADD2.F32 R51, -RZ, R51.H0_H0 ;  /* 0x20000033ff337230 */ /* 0x000fc40000004100 */
[----:B-1----:R-:W-:Y:S01]  /*0a70*/  FMUL R43, R58, UR7 ;  /* 0x000000073a2b7c20 */ /* 0x002fe20008400000 */
[----:B------:R-:W-:Y:S02]  /*0a80*/  HADD2.F32 R53, -RZ, R53.H0_H0 ;  /* 0x20000035ff357230 */ /* 0x000fe40000004100 */
[----:B------:R-:W-:Y:S01]  /*0a90*/  FMUL R50, R17, UR7 ;  /* 0x0000000711327c20 */ /* 0x000fe20008400000 */
[----:B------:R-:W-:Y:S02]  /*0aa0*/  HADD2.F32 R54, -RZ, R54.H0_H0 ;  /* 0x20000036ff367230 */ /* 0x000fe40000004100 */
[----:B------:R-:W-:Y:S01]  /*0ab0*/  FFMA R46, R46, UR6, R43 ;  /* 0x000000062e2e7c23 */ /* 0x000fe2000800002b */
[----:B0-----:R-:W0:Y:S01]  /*0ac0*/  MUFU.RCP R48, R45 ;  /* 0x0000002d00307308 */ /* 0x001e220000001000 */
[----:B------:R-:W-:Y:S01]  /*0ad0*/  FMUL R17, R56, UR7 ;  /* 0x0000000738117c20 */ /* 0x000fe20008400000 */
[----:B------:R-:W-:-:S03]  /*0ae0*/  FFMA R53, R53, UR6, R50 ;  /* 0x0000000635357c23 */ /* 0x000fc60008000032 */
[----:B------:R-:W-:-:S03]  /*0af0*/  FFMA R56, R54, UR6, R17 ;  /* 0x0000000636387c23 */ /* 0x000fc60008000011 */
[----:B------:R-:W1:Y:S01]  /*0b00*/  FCHK P0, R46, R45 ;  /* 0x0000002d2e007302 */ /* 0x000e620000000000 */
[----:B0-----:R-:W-:-:S04]  /*0b10*/  FFMA R47, R48, -R45, 1 ;  /* 0x3f800000302f7423 */ /* 0x001fc8000000082d */
[----:B------:R-:W-:Y:S01]  /*0b20*/  FFMA R43, R48, R47, R48 ;  /* 0x0000002f302b7223 */ /* 0x000fe20000000030 */
[----:B------:R-:W-:-:S03]  /*0b30*/  FMUL R48, R13, UR7 ;  /* 0x000000070d307c20 */ /* 0x000fc60008400000 */
[----:B------:R-:W-:Y:S01]  /*0b40*/  FFMA R58, R43, R46, RZ ;  /* 0x0000002e2b3a7223 */ /* 0x000fe200000000ff */
[----:B------:R-:W-:Y:S01]  /*0b50*/  FFMA R13, R51, UR6, R48 ;  /* 0x00000006330d7c23 */ /* 0x000fe20008000030 */
[----:B------:R-:W-:Y:S02]  /*0b60*/  F2FP.SATFINITE.E4M3.F32.PACK_AB_MERGE_C R51, RZ, R44, RZ ;  /* 0x0000002cff33723e */ /* 0x000fe400048070ff */
[----:B------:R-:W-:-:S04]  /*0b70*/  FFMA R47, R58, -R45, R46 ;  /* 0x8000002d3a2f7223 */ /* 0x000fc8000000002e */
[----:B------:R-:W-:Y:S01]  /*0b80*/  FFMA R17, R43, R47, R58 ;  /* 0x0000002f2b117223 */ /* 0x000fe2000000003a */
[----:B-1----:R-:W-:Y:S06]  /*0b90*/  @!P0 BRA `(.L_x_9) ;  /* 0x00000000000c8947 */ /* 0x002fec0003800000 */
[----:B------:R-:W-:-:S07]  /*0ba0*/  MOV R43, 0xbc0 ;  /* 0x00000bc0002b7802 */ /* 0x000fce0000000f00 */
[----:B------:R-:W-:Y:S05]  /*0bb0*/  CALL.REL.NOINC `($__internal_0_$__cuda_sm3x_div_rn_noftz_f32_slowpath) ;  /* 0x0000002400fc7944 */ /* 0x000fea0003c00000 */
[----:B------:R-:W-:-:S07]  /*0bc0*/  MOV R17, R44 ;  /* 0x0000002c00117202 */ /* 0x000fce0000000f00 */
.L_x_9:
[----:B------:R-:W-:Y:S05]  /*0bd0*/  BSYNC.RECONVERGENT B2 ;  /* 0x0000000000027941 */ /* 0x000fea0003800200 */
.L_x_8:
[----:B------:R-:W0:Y:S01]  /*0be0*/  LDC R48, c[0x0][0x3a0] ;  /* 0x0000e800ff307b82 */ /* 0x000e220000000800 */
[----:B------:R-:W-:Y:S01]  /*0bf0*/  BSSY.RECONVERGENT B2, `(.L_x_10) ;  /* 0x000000e000027945 */ /* 0x000fe20003800200 */
        /* <DEDUP_REMOVED lines=13> */
.L_x_11:
[----:B------:R-:W-:Y:S05]  /*0cd0*/  BSYNC.RECONVERGENT B2 ;  /* 0x0000000000027941 */ /* 0x000fea0003800200 */
.L_x_10:
        /* <DEDUP_REMOVED lines=15> */
.L_x_13:
[----:B------:R-:W-:Y:S05]  /*0dd0*/  BSYNC.RECONVERGENT B2 ;  /* 0x0000000000027941 */ /* 0x000fea0003800200 */
.L_x_12:
        /* <DEDUP_REMOVED lines=22> */
.L_x_15:
[----:B------:R-:W-:Y:S05]  /*0f40*/  BSYNC.RECONVERGENT B2 ;  /* 0x0000000000027941 */ /* 0x000fea0003800200 */
.L_x_14:
        /* <DEDUP_REMOVED lines=17> */
[----:B------:R-:W-:Y:S01]  /*1060*/  F2FP.SATFINITE.E4M3.F32.PACK_AB_MERGE_C R56, RZ, R44, RZ ;  /* 0x0000002cff38723e */ /* 0x000fe200048070ff */
[----:B-1----:R-:W-:Y:S01]  /*1070*/  FMUL R57, R57, UR7 ;  /* 0x0000000739397c20 */ /* 0x002fe20008400000 */
[----:B------:R-:W-:-:S02]  /*1080*/  HADD2.F32 R14, -RZ, R14.H0_H0 ;  /* 0x2000000eff0e7230 */ /* 0x000fc40000004100 */
[----:B------:R-:W-:Y:S01]  /*1090*/  FMUL R47, R47, UR7 ;  /* 0x000000072f2f7c20 */ /* 0x000fe20008400000 */
[----:B------:R-:W-:Y:S01]  /*10a0*/  FMUL R49, R54, UR7 ;  /* 0x0000000736317c20 */ /* 0x000fe20008400000 */
[----:B------:R-:W-:Y:S01]  /*10b0*/  FFMA R46, R46, UR6, R57 ;  /* 0x000000062e2e7c23 */ /* 0x000fe20008000039 */
[----:B0-----:R-:W0:Y:S01]  /*10c0*/  MUFU.RCP R48, R45 ;  /* 0x0000002d00307308 */ /* 0x001e220000001000 */
[----:B------:R-:W-:Y:S02]  /*10d0*/  HADD2.F32 R57, -RZ, R59.H0_H0 ;  /* 0x2000003bff397230 */ /* 0x000fe40000004100 */
[----:B------:R-:W-:Y:S01]  /*10e0*/  FFMA R18, R18, UR6, R47 ;  /* 0x0000000612127c23 */ /* 0x000fe2000800002f */
[----:B------:R-:W-:-:S04]  /*10f0*/  FFMA R14, R14, UR6, R49 ;  /* 0x000000060e0e7c23 */ /* 0x000fc80008000031 */
[----:B------:R-:W1:Y:S01]  /*1100*/  FCHK P0, R46, R45 ;  /* 0x0000002d2e007302 */ /* 0x000e620000000000 */
[----:B0-----:R-:W-:-:S04]  /*1110*/  FFMA R43, R48, -R45, 1 ;  /* 0x3f800000302b7423 */ /* 0x001fc8000000082d */
[----:B------:R-:W-:Y:S01]  /*1120*/  FFMA R43, R48, R43, R48 ;  /* 0x0000002b302b7223 */ /* 0x000fe20000000030 */
[----:B------:R-:W-:-:S03]  /*1130*/  FMUL R48, R55, UR7 ;  /* 0x0000000737307c20 */ /* 0x000fc60008400000 */
[----:B------:R-:W-:Y:S01]  /*1140*/  FFMA R50, R43, R46, RZ ;  /* 0x0000002e2b327223 */ /* 0x000fe200000000ff */
[----:B------:R-:W-:-:S03]  /*1150*/  FFMA R57, R57, UR6, R48 ;  /* 0x0000000639397c23 */ /* 0x000fc60008000030 */
[----:B------:R-:W-:-:S04]  /*1160*/  FFMA R53, R50, -R45, R46 ;  /* 0x8000002d32357223 */ /* 0x000fc8000000002e */
[----:B------:R-:W-:Y:S01]  /*1170*/  FFMA R55, R43, R53, R50 ;  /* 0x000000352b377223 */ /* 0x000fe20000000032 */
[----:B-1----:R-:W-:Y:S06]  /*1180*/  @!P0 BRA `(.L_x_17) ;  /* 0x00000000000c8947 */ /* 0x002fec0003800000 */
[----:B------:R-:W-:-:S07]  /*1190*/  MOV R43, 0x11b0 ;  /* 0x000011b0002b7802 */ /* 0x000fce0000000f00 */
[----:B------:R-:W-:Y:S05]  /*11a0*/  CALL.REL.NOINC `($__internal_0_$__cuda_sm3x_div_rn_noftz_f32_slowpath) ;  /* 0x0000002000807944 */ /* 0x000fea0003c00000 */
[----:B------:R-:W-:-:S07]  /*11b0*/  MOV R55, R44 ;  /* 0x0000002c00377202 */ /* 0x000fce0000000f00 */
.L_x_17:
[----:B------:R-:W-:Y:S05]  /*11c0*/  BSYNC.RECONVERGENT B2 ;  /* 0x0000000000027941 */ /* 0x000fea0003800200 */
.L_x_16:
        /* <DEDUP_REMOVED lines=14> */
.L_x_19:
[----:B------:R-:W-:Y:S05]  /*12b0*/  BSYNC.RECONVERGENT B2 ;  /* 0x0000000000027941 */ /* 0x000fea0003800200 */
.L_x_18:
        /* <DEDUP_REMOVED lines=11> */
[----:B------:R-:W-:Y:S02]  /*1370*/  MOV R46, R14 ;  /* 0x0000000e002e7202 */ /* 0x000fe40000000f00 */
[----:B------:R-:W-:-:S07]  /*1380*/  MOV R43, 0x13a0 ;  /* 0x000013a0002b7802 */ /* 0x000fce0000000f00 */
[----:B------:R-:W-:Y:S05]  /*1390*/  CALL.REL.NOINC `($__internal_0_$__cuda_sm3x_div_rn_noftz_f32_slowpath) ;  /* 0x0000002000047944 */ /* 0x000fea0003c00000 */
[----:B------:R-:W-:-:S07]  /*13a0*/  IMAD.MOV.U32 R43, RZ, RZ, R44 ;  /* 0x000000ffff2b7224 */ /* 0x000fce00078e002c */
.L_x_21:
[----:B------:R-:W-:Y:S05]  /*13b0*/  BSYNC.RECONVERGENT B2 ;  /* 0x0000000000027941 */ /* 0x000fea0003800200 */
.L_x_20:
[----:B------:R-:W0:Y:S01]  /*13c0*/  LDC R48, c[0x0][0x3a0] ;  /* 0x0000e800ff307b82 */ /* 0x000e220000000800 */
[----:B------:R-:W-:Y:S01]  /*13d0*/  BSSY.RECONVERGENT B2, `(.L_x_22) ;  /* 0x0000015000027945 */ /* 0x000fe20003800200 */
[C---:B------:R-:W-:Y:S02]  /*13e0*/  PRMT R53, R15.reuse, 0x7773, RZ ;  /* 0x000077730f357816 */ /* 0x040fe400000000ff */
[C---:B------:R-:W-:Y:S02]  /*13f0*/  PRMT R18, R15.reuse, 0x7772, RZ ;  /* 0x000077720f127816 */ /* 0x040fe400000000ff */
[----:B------:R-:W-:Y:S02]  /*1400*/  PRMT R14, R15, 0x7771, RZ ;  /* 0x000077710f0e7816 */ /* 0x000fe400000000ff */
[C---:B------:R-:W-:Y:S02]  /*1410*/  PRMT R61, R19.reuse, 0x7770, RZ ;  /* 0x00007770133d7816 */ /* 0x040fe400000000ff */
[----:B------:R-:W-:-:S02]  /*1420*/  PRMT R60, R19, 0x7771, RZ ;  /* 0x00007771133c7816 */ /* 0x000fc400000000ff */
[C---:B------:R-:W-:Y:S02]  /*1430*/  PRMT R59, R19.reuse, 0x7772, RZ ;  /* 0x00007772133b7816 */ /* 0x040fe400000000ff */
[----:B------:R-:W-:Y:S02]  /*1440*/  PRMT R62, R19, 0x7773, RZ ;  /* 0x00007773133e7816 */ /* 0x000fe400000000ff */
        /* <DEDUP_REMOVED lines=13> */
.L_x_23:
[----:B------:R-:W-:Y:S05]  /*1520*/  BSYNC.RECONVERGENT B2 ;  /* 0x0000000000027941 */ /* 0x000fea0003800200 */
.L_x_22:
        /* <DEDUP_REMOVED lines=16> */
[----:B-1----:R-:W-:Y:S01]  /*1630*/  FMUL R15, R15, UR7 ;  /* 0x000000070f0f7c20 */ /* 0x002fe20008400000 */
[----:B------:R-:W-:Y:S01]  /*1640*/  FMUL R45, R45, UR7 ;  /* 0x000000072d2d7c20 */ /* 0x000fe20008400000 */
[----:B------:R-:W-:-:S02]  /*1650*/  HADD2.F32 R57, -RZ, R59.H0_H0 ;  /* 0x2000003bff397230 */ /* 0x000fc40000004100 */
[----:B------:R-:W-:Y:S01]  /*1660*/  FMUL R18, R18, UR7 ;  /* 0x0000000712127c20 */ /* 0x000fe20008400000 */
[----:B------:R-:W-:Y:S01]  /*1670*/  FFMA R46, R46, UR6, R15 ;  /* 0x000000062e2e7c23 */ /* 0x000fe2000800000f */
[----:B0-----:R-:W0:Y:S01]  /*1680*/  MUFU.RCP R48, R43 ;  /* 0x0000002b00307308 */ /* 0x001e220000001000 */
[----:B------:R-:W-:Y:S01]  /*1690*/  FFMA R14, R14, UR6, R45 ;  /* 0x000000060e0e7c23 */ /* 0x000fe2000800002d */
[----:B------:R-:W-:Y:S02]  /*16a0*/  HADD2.F32 R45, -RZ, R53.H0_H0 ;  /* 0x20000035ff2d7230 */ /* 0x000fe40000004100 */
[----:B------:R-:W-:Y:S01]  /*16b0*/  FFMA R57, R57, UR6, R18 ;  /* 0x0000000639397c23 */ /* 0x000fe20008000012 */
[----:B------:R-:W-:Y:S01]  /*16c0*/  HADD2.F32 R53, -RZ, R62.H0_H0 ;  /* 0x2000003eff357230 */ /* 0x000fe20000004100 */
[----:B------:R-:W-:Y:S02]  /*16d0*/  F2FP.SATFINITE.E4M3.F32.PACK_AB_MERGE_C R18, RZ, R44, RZ ;  /* 0x0000002cff12723e */ /* 0x000fe400048070ff */
        /* <DEDUP_REMOVED lines=11> */
[----:B------:R-:W-:-:S07]  /*1790*/  IMAD.MOV.U32 R15, RZ, RZ, R44 ;  /* 0x000000ffff0f7224 */ /* 0x000fce00078e002c */
.L_x_25:
[----:B------:R-:W-:Y:S05]  /*17a0*/  BSYNC.RECONVERGENT B2 ;  /* 0x0000000000027941 */ /* 0x000fea0003800200 */
.L_x_24:
        /* <DEDUP_REMOVED lines=15> */
.L_x_27:
[----:B------:R-:W-:Y:S05]  /*18a0*/  BSYNC.RECONVERGENT B2 ;  /* 0x0000000000027941 */ /* 0x000fea0003800200 */
.L_x_26:
        /* <DEDUP_REMOVED lines=15> */
.L_x_29:
[----:B------:R-:W-:Y:S05]  /*19a0*/  BSYNC.RECONVERGENT B2 ;  /* 0x0000000000027941 */ /* 0x000fea0003800200 */
.L_x_28:
        /* <DEDUP_REMOVED lines=14> */
.L_x_31:
[----:B------:R-:W-:Y:S05]  /*1a90*/  BSYNC.RECONVERGENT B2 ;  /* 0x0000000000027941 */ /* 0x000fea0003800200 */
.L_x_30:
        /* <DEDUP_REMOVED lines=11> */
[----:B------:R-:W-:-:S02]  /*1b50*/  F2FP.F16.E4M3.UNPACK_B R41, R41 ;  /* 0x00000029ff29723e */ /* 0x000fc400020006ff */
[----:B------:R-:W-:Y:S01]  /*1b60*/  F2FP.F16.E4M3.UNPACK_B R29, R29 ;  /* 0x0000001dff1d723e */ /* 0x000fe200020006ff */
[----:B------:R-:W-:Y:S01]  /*1b70*/  HADD2.F32 R40, -RZ, R40.H0_H0 ;  /* 0x20000028ff287230 */ /* 0x000fe20000004100 */
[----:B------:R-:W-:Y:S01]  /*1b80*/  F2FP.F16.E4M3.UNPACK_B R28, R28 ;  /* 0x0000001cff1c723e */ /* 0x000fe200020006ff */
[----:B-1----:R-:W-:Y:S01]  /*1b90*/  FMUL R25, R24, UR7 ;  /* 0x0000000718197c20 */ /* 0x002fe20008400000 */
[----:B------:R-:W-:Y:S02]  /*1ba0*/  HADD2.F32 R24, -RZ, R30.H0_H0 ;  /* 0x2000001eff187230 */ /* 0x000fe40000004100 */
[----:B------:R-:W-:Y:S02]  /*1bb0*/  HADD2.F32 R30, -RZ, R41.H0_H0 ;  /* 0x20000029ff1e7230 */ /* 0x000fe40000004100 */
[----:B------:R-:W-:Y:S01]  /*1bc0*/  FFMA R46, R46, UR6, R25 ;  /* 0x000000062e2e7c23 */ /* 0x000fe20008000019 */
[----:B0-----:R-:W0:Y:S01]  /*1bd0*/  MUFU.RCP R48, R43 ;  /* 0x0000002b00307308 */ /* 0x001e220000001000 */
[----:B------:R-:W-:-:S02]  /*1be0*/  HADD2.F32 R29, -RZ, R29.H0_H0 ;  /* 0x2000001dff1d7230 */ /* 0x000fc40000004100 */
[----:B------:R-:W-:Y:S01]  /*1bf0*/  FMUL R41, R20, UR7 ;  /* 0x0000000714297c20 */ /* 0x000fe20008400000 */
[----:B------:R-:W-:Y:S02]  /*1c00*/  HADD2.F32 R28, -RZ, R28.H0_H0 ;  /* 0x2000001cff1c7230 */ /* 0x000fe40000004100 */
[----:B------:R-:W-:Y:S01]  /*1c10*/  FMUL R20, R40, UR7 ;  /* 0x0000000728147c20 */ /* 0x000fe20008400000 */
[----:B------:R-:W-:Y:S01]  /*1c20*/  FMUL R45, R30, UR7 ;  /* 0x000000071e2d7c20 */ /* 0x000fe20008400000 */
[----:B------:R-:W-:Y:S01]  /*1c30*/  FFMA R24, R24, UR6, R41 ;  /* 0x0000000618187c23 */ /* 0x000fe20008000029 */
[----:B------:R-:W1:Y:S01]  /*1c40*/  FCHK P0, R46, R43 ;  /* 0x0000002b2e007302 */ /* 0x000e620000000000 */
[----:B------:R-:W-:Y:S01]  /*1c50*/  FFMA R20, R29, UR6, R20 ;  /* 0x000000061d147c23 */ /* 0x000fe20008000014 */
[----:B------:R-:W-:Y:S01]  /*1c60*/  FFMA R29, R28, UR6, R45 ;  /* 0x000000061c1d7c23 */ /* 0x000fe2000800002d */
[----:B------:R-:W-:Y:S01]  /*1c70*/  F2FP.SATFINITE.E4M3.F32.PACK_AB_MERGE_C R28, RZ, R44, RZ ;  /* 0x0000002cff1c723e */ /* 0x000fe200048070ff */
[----:B0-----:R-:W-:-:S04]  /*1c80*/  FFMA R47, R48, -R43, 1 ;  /* 0x3f800000302f7423 */ /* 0x001fc8000000082b */
[----:B------:R-:W-:-:S04]  /*1c90*/  FFMA R25, R48, R47, R48 ;  /* 0x0000002f30197223 */ /* 0x000fc80000000030 */
[----:B------:R-:W-:-:S04]  /*1ca0*/  FFMA R48, R25, R46, RZ ;  /* 0x0000002e19307223 */ /* 0x000fc800000000ff */
[----:B------:R-:W-:-:S04]  /*1cb0*/  FFMA R30, R48, -R43, R46 ;  /* 0x8000002b301e7223 */ /* 0x000fc8000000002e */
[----:B------:R-:W-:Y:S01]  /*1cc0*/  FFMA R25, R25, R30, R48 ;  /* 0x0000001e19197223 */ /* 0x000fe20000000030 */
[----:B-1----:R-:W-:Y:S06]  /*1cd0*/  @!P0 BRA `(.L_x_33) ;  /* 0x00000000000c8947 */ /* 0x002fec0003800000 */
[----:B------:R-:W-:-:S07]  /*1ce0*/  MOV R43, 0x1d00 ;  /* 0x00001d00002b7802 */ /* 0x000fce0000000f00 */
[----:B------:R-:W-:Y:S05]  /*1cf0*/  CALL.REL.NOINC `($__internal_0_$__cuda_sm3x_div_rn_noftz_f32_slowpath) ;  /* 0x0000001400ac7944 */ /* 0x000fea0003c00000 */
[----:B------:R-:W-:-:S07]  /*1d00*/  IMAD.MOV.U32 R25, RZ, RZ, R44 ;  /* 0x000000ffff197224 */ /* 0x000fce00078e002c */
.L_x_33:
[----:B------:R-:W-:Y:S05]  /*1d10*/  BSYNC.RECONVERGENT B2 ;  /* 0x0000000000027941 */ /* 0x000fea0003800200 */
.L_x_32:
        /* <DEDUP_REMOVED lines=14> */
.L_x_35:
[----:B------:R-:W-:Y:S05]  /*1e00*/  BSYNC.RECONVERGENT B2 ;  /* 0x0000000000027941 */ /* 0x000fea0003800200 */
.L_x_34:
        /* <DEDUP_REMOVED lines=14> */
.L_x_37:
[----:B------:R-:W-:Y:S05]  /*1ef0*/  BSYNC.RECONVERGENT B2 ;  /* 0x0000000000027941 */ /* 0x000fea0003800200 */
.L_x_36:
        /* <DEDUP_REMOVED lines=14> */
.L_x_39:
[----:B------:R-:W-:Y:S05]  /*1fe0*/  BSYNC.RECONVERGENT B2 ;  /* 0x0000000000027941 */ /* 0x000fea0003800200 */
.L_x_38:
        /* <DEDUP_REMOVED lines=25> */
[----:B------:R-:W-:Y:S01]  /*2180*/  FFMA R10, R22, UR6, R37 ;  /* 0x00000006160a7c23 */ /* 0x000fe20008000025 */
        /* <DEDUP_REMOVED lines=13> */
.L_x_41:
[----:B------:R-:W-:Y:S05]  /*2260*/  BSYNC.RECONVERGENT B2 ;  /* 0x0000000000027941 */ /* 0x000fea0003800200 */
.L_x_40:
        /* <DEDUP_REMOVED lines=14> */
.L_x_43:
[----:B------:R-:W-:Y:S05]  /*2350*/  BSYNC.RECONVERGENT B2 ;  /* 0x0000000000027941 */ /* 0x000fea0003800200 */
.L_x_42:
        /* <DEDUP_REMOVED lines=14> */
.L_x_45:
[----:B------:R-:W-:Y:S05]  /*2440*/  BSYNC.RECONVERGENT B2 ;  /* 0x0000000000027941 */ /* 0x000fea0003800200 */
.L_x_44:
        /* <DEDUP_REMOVED lines=14> */
.L_x_47:
[----:B------:R-:W-:Y:S05]  /*2530*/  BSYNC.RECONVERGENT B2 ;  /* 0x0000000000027941 */ /* 0x000fea0003800200 */
.L_x_46:
        /* <DEDUP_REMOVED lines=15> */
[----:B------:R-:W-:Y:S02]  /*2630*/  HADD2.F32 R6, -RZ, R6.H0_H0 ;  /* 0x20000006ff067230 */ /* 0x000fe40000004100 */
[----:B-1----:R-:W-:Y:S01]  /*2640*/  FMUL R46, R39, UR7 ;  /* 0x00000007272e7c20 */ /* 0x002fe20008400000 */
[----:B------:R-:W-:-:S03]  /*2650*/  FMUL R35, R35, UR7 ;  /* 0x0000000723237c20 */ /* 0x000fc60008400000 */
[----:B------:R-:W-:Y:S01]  /*2660*/  FFMA R46, R23, UR6, R46 ;  /* 0x00000006172e7c23 */ /* 0x000fe2000800002e */
[----:B0-----:R-:W0:Y:S08]  /*2670*/  MUFU.RCP R26, R29 ;  /* 0x0000001d001a7308 */ /* 0x001e300000001000 */
[----:B------:R-:W1:Y:S01]  /*2680*/  FCHK P0, R46, R29 ;  /* 0x0000001d2e007302 */ /* 0x000e620000000000 */
[----:B0-----:R-:W-:-:S04]  /*2690*/  FFMA R37, R26, -R29, 1 ;  /* 0x3f8000001a257423 */ /* 0x001fc8000000081d */
[----:B------:R-:W-:Y:S01]  /*26a0*/  FFMA R23, R26, R37, R26 ;  /* 0x000000251a177223 */ /* 0x000fe2000000001a */
[----:B------:R-:W-:Y:S01]  /*26b0*/  F2FP.F16.E4M3.UNPACK_B R26, R8 ;  /* 0x00000008ff1a723e */ /* 0x000fe200020006ff */
[----:B------:R-:W-:Y:S02]  /*26c0*/  HADD2.F32 R8, -RZ, R7.H0_H0 ;  /* 0x20000007ff087230 */ /* 0x000fe40000004100 */
[----:B------:R-:W-:Y:S01]  /*26d0*/  FMUL R7, R27, UR7 ;  /* 0x000000071b077c20 */ /* 0x000fe20008400000 */
[----:B------:R-:W-:Y:S01]  /*26e0*/  FFMA R30, R23, R46, RZ ;  /* 0x0000002e171e7223 */ /* 0x000fe200000000ff */
[----:B------:R-:W-:Y:S01]  /*26f0*/  FMUL R27, R34, UR7 ;  /* 0x00000007221b7c20 */ /* 0x000fe20008400000 */
[----:B------:R-:W-:Y:S02]  /*2700*/  HADD2.F32 R26, -RZ, R26.H0_H0 ;  /* 0x2000001aff1a7230 */ /* 0x000fe40000004100 */
[----:B------:R-:W-:Y:S01]  /*2710*/  FFMA R7, R6, UR6, R7 ;  /* 0x0000000606077c23 */ /* 0x000fe20008000007 */
[----:B------:R-:W-:Y:S01]  /*2720*/  FFMA R34, R30, -R29, R46 ;  /* 0x8000001d1e227223 */ /* 0x000fe2000000002e */
[----:B------:R-:W-:Y:S01]  /*2730*/  FFMA R6, R8, UR6, R27 ;  /* 0x0000000608067c23 */ /* 0x000fe2000800001b */
[----:B------:R-:W-:-:S02]  /*2740*/  FFMA R26, R26, UR6, R35 ;  /* 0x000000061a1a7c23 */ /* 0x000fc40008000023 */
[----:B------:R-:W-:Y:S01]  /*2750*/  FFMA R8, R23, R34, R30 ;  /* 0x0000002217087223 */ /* 0x000fe2000000001e */
[----:B------:R-:W-:Y:S01]  /*2760*/  F2FP.SATFINITE.E4M3.F32.PACK_AB_MERGE_C R23, RZ, R44, RZ ;  /* 0x0000002cff17723e */ /* 0x000fe200048070ff */
[----:B-1----:R-:W-:Y:S06]  /*2770*/  @!P0 BRA `(.L_x_49) ;  /* 0x00000000000c8947 */ /* 0x002fec0003800000 */
[----:B------:R-:W-:-:S07]  /*2780*/  MOV R43, 0x27a0 ;  /* 0x000027a0002b7802 */ /* 0x000fce0000000f00 */
[----:B------:R-:W-:Y:S05]  /*2790*/  CALL.REL.NOINC `($__internal_0_$__cuda_sm3x_div_rn_noftz_f32_slowpath) ;  /* 0x0000000c00047944 */ /* 0x000fea0003c00000 */
[----:B------:R-:W-:-:S07]  /*27a0*/  IMAD.MOV.U32 R8, RZ, RZ, R44 ;  /* 0x000000ffff087224 */ /* 0x000fce00078e002c */
.L_x_49:
[----:B------:R-:W-:Y:S05]  /*27b0*/  BSYNC.RECONVERGENT B2 ;  /* 0x0000000000027941 */ /* 0x000fea0003800200 */
.L_x_48:
        /* <DEDUP_REMOVED lines=14> */
.L_x_51:
[----:B------:R-:W-:Y:S05]  /*28a0*/  BSYNC.RECONVERGENT B2 ;  /* 0x0000000000027941 */ /* 0x000fea0003800200 */
.L_x_50:
        /* <DEDUP_REMOVED lines=14> */
.L_x_53:
[----:B------:R-:W-:Y:S05]  /*2990*/  BSYNC.RECONVERGENT B2 ;  /* 0x0000000000027941 */ /* 0x000fea0003800200 */
.L_x_52:
        /* <DEDUP_REMOVED lines=14> */
.L_x_55:
[----:B------:R-:W-:Y:S05]  /*2a80*/  BSYNC.RECONVERGENT B2 ;  /* 0x0000000000027941 */ /* 0x000fea0003800200 */
.L_x_54:
        /* <DEDUP_REMOVED lines=38> */
[----:B------:R-:W-:-:S07]  /*2cf0*/  MOV R4, R44 ;  /* 0x0000002c00047202 */ /* 0x000fce0000000f00 */
.L_x_57:
[----:B------:R-:W-:Y:S05]  /*2d00*/  BSYNC.RECONVERGENT B2 ;  /* 0x0000000000027941 */ /* 0x000fea0003800200 */
.L_x_56:
        /* <DEDUP_REMOVED lines=14> */
.L_x_59:
[----:B------:R-:W-:Y:S05]  /*2df0*/  BSYNC.RECONVERGENT B2 ;  /* 0x0000000000027941 */ /* 0x000fea0003800200 */
.L_x_58:
        /* <DEDUP_REMOVED lines=14> */
.L_x_61:
[----:B------:R-:W-:Y:S05]  /*2ee0*/  BSYNC.RECONVERGENT B2 ;  /* 0x0000000000027941 */ /* 0x000fea0003800200 */
.L_x_60:
        /* <DEDUP_REMOVED lines=14> */
.L_x_63:
[----:B------:R-:W-:Y:S05]  /*2fd0*/  BSYNC.RECONVERGENT B2 ;  /* 0x0000000000027941 */ /* 0x000fea0003800200 */
.L_x_62:
[----:B------:R-:W-:Y:S02]  /*2fe0*/  LOP3.LUT R0, R3, 0xffff, RZ, 0xc0, !PT ;  /* 0x0000ffff03007812 */ /* 0x000fe400078ec0ff */
[----:B------:R-:W-:Y:S02]  /*2ff0*/  LOP3.LUT R3, R4, 0xffff, RZ, 0xc0, !PT ;  /* 0x0000ffff04037812 */ /* 0x000fe400078ec0ff */
[----:B------:R-:W-:Y:S02]  /*3000*/  LOP3.LUT R4, R7, 0xffff, RZ, 0xc0, !PT ;  /* 0x0000ffff07047812 */ /* 0x000fe400078ec0ff */
[----:B------:R-:W-:Y:S02]  /*3010*/  LOP3.LUT R9, R9, 0xffff, RZ, 0xc0, !PT ;  /* 0x0000ffff09097812 */ /* 0x000fe400078ec0ff */
[----:B------:R-:W-:Y:S02]  /*3020*/  LOP3.LUT R6, R6, 0xffff, RZ, 0xc0, !PT ;  /* 0x0000ffff06067812 */ /* 0x000fe400078ec0ff */
[----:B------:R-:W-:-:S02]  /*3030*/  LOP3.LUT R7, R8, 0xffff, RZ, 0xc0, !PT ;  /* 0x0000ffff08077812 */ /* 0x000fc400078ec0ff */
[----:B------:R-:W-:Y:S02]  /*3040*/  PRMT R0, R3, 0x3340, R0 ;  /* 0x0000334003007816 */ /* 0x000fe40000000000 */
[----:B------:R-:W-:Y:S02]  /*3050*/  PRMT R3, R6, 0x3340, R9 ;  /* 0x0000334006037816 */ /* 0x000fe40000000009 */
[----:B------:R-:W-:Y:S02]  /*3060*/  PRMT R4, R7, 0x3340, R4 ;  /* 0x0000334007047816 */ /* 0x000fe40000000004 */
[----:B------:R-:W-:Y:S02]  /*3070*/  LOP3.LUT R6, R21, 0xffff, RZ, 0xc0, !PT ;  /* 0x0000ffff15067812 */ /* 0x000fe400078ec0ff */
[----:B------:R-:W-:Y:S02]  /*3080*/  LOP3.LUT R7, R20, 0xffff, RZ, 0xc0, !PT ;  /* 0x0000ffff14077812 */ /* 0x000fe400078ec0ff */
[----:B------:R-:W-:-:S02]  /*3090*/  LOP3.LUT R11, R11, 0xffff, RZ, 0xc0, !PT ;  /* 0x0000ffff0b0b7812 */ /* 0x000fc400078ec0ff */
[----:B------:R-:W-:Y:S02]  /*30a0*/  LOP3.LUT R22, R22, 0xffff, RZ, 0xc0, !PT ;  /* 0x0000ffff16167812 */ /* 0x000fe400078ec0ff */
[----:B------:R-:W-:Y:S02]  /*30b0*/  PRMT R21, R6, 0x3340, R11 ;  /* 0x0000334006157816 */ /* 0x000fe4000000000b */
[----:B------:R-:W-:Y:S02]  /*30c0*/  PRMT R22, R7, 0x3340, R22 ;  /* 0x0000334007167816 */ /* 0x000fe40000000016 */
[----:B------:R-:W0:Y:S01]  /*30d0*/  LDC.64 R6, c[0x0][0x390] ;  /* 0x0000e400ff067b82 */ /* 0x000e220000000a00 */
[----:B------:R-:W-:Y:S02]  /*30e0*/  LOP3.LUT R56, R56, 0xffff, RZ, 0xc0, !PT ;  /* 0x0000ffff38387812 */ /* 0x000fe400078ec0ff */
[----:B------:R-:W-:Y:S02]  /*30f0*/  LOP3.LUT R9, R58, 0xffff, RZ, 0xc0, !PT ;  /* 0x0000ffff3a097812 */ /* 0x000fe400078ec0ff */
[----:B------:R-:W-:-:S02]  /*3100*/  F2FP.SATFINITE.E4M3.F32.PACK_AB_MERGE_C R44, RZ, R44, RZ ;  /* 0x0000002cff2c723e */ /* 0x000fc400048070ff */
[----:B------:R-:W-:Y:S02]  /*3110*/  PRMT R56, R9, 0x3340, R56 ;  /* 0x0000334009387816 */ /* 0x000fe40000000038 */
[----:B------:R-:W-:Y:S02]  /*3120*/  LOP3.LUT R8, R23, 0xffff, RZ, 0xc0, !PT ;  /* 0x0000ffff17087812 */ /* 0x000fe400078ec0ff */
[----:B------:R-:W-:Y:S02]  /*3130*/  LOP3.LUT R9, R2, 0xffff, RZ, 0xc0, !PT ;  /* 0x0000ffff02097812 */ /* 0x000fe400078ec0ff */
[----:B------:R-:W-:Y:S02]  /*3140*/  LOP3.LUT R23, R10, 0xffff, RZ, 0xc0, !PT ;  /* 0x0000ffff0a177812 */ /* 0x000fe400078ec0ff */
[----:B------:R-:W-:Y:S02]  /*3150*/  LOP3.LUT R24, R24, 0xffff, RZ, 0xc0, !PT ;  /* 0x0000ffff18187812 */ /* 0x000fe400078ec0ff */
[----:B------:R-:W-:-:S02]  /*3160*/  LOP3.LUT R25, R25, 0xffff, RZ, 0xc0, !PT ;  /* 0x0000ffff19197812 */ /* 0x000fc400078ec0ff */
[----:B------:R-:W-:Y:S02]  /*3170*/  LOP3.LUT R28, R28, 0xffff, RZ, 0xc0, !PT ;  /* 0x0000ffff1c1c7812 */ /* 0x000fe400078ec0ff */
        /* <DEDUP_REMOVED lines=14> */
[----:B------:R-:W-:Y:S02]  /*3260*/  PRMT R8, R23, 0x3340, R8 ;  /* 0x0000334017087816 */ /* 0x000fe40000000008 */
[----:B------:R-:W-:Y:S02]  /*3270*/  PRMT R25, R25, 0x3340, R24 ;  /* 0x0000334019197816 */ /* 0x000fe40000000018 */
[----:B------:R-:W-:-:S02]  /*3280*/  PRMT R28, R57, 0x3340, R28 ;  /* 0x00003340391c7816 */ /* 0x000fc4000000001c */
[----:B------:R-:W-:Y:S02]  /*3290*/  PRMT R15, R15, 0x3340, R14 ;  /* 0x000033400f0f7816 */ /* 0x000fe4000000000e */
[----:B------:R-:W-:Y:S02]  /*32a0*/  PRMT R18, R19, 0x3340, R18 ;  /* 0x0000334013127816 */ /* 0x000fe40000000012 */
[----:B------:R-:W-:Y:S02]  /*32b0*/  PRMT R55, R55, 0x3340, R54 ;  /* 0x0000334037377816 */ /* 0x000fe40000000036 */
[----:B------:R-:W-:Y:S02]  /*32c0*/  PRMT R13, R2, 0x3340, R13 ;  /* 0x00003340020d7816 */ /* 0x000fe4000000000d */
[----:B------:R-:W-:Y:S02]  /*32d0*/  PRMT R51, R52, 0x3340, R51 ;  /* 0x0000334034337816 */ /* 0x000fe40000000033 */
[----:B------:R-:W-:Y:S01]  /*32e0*/  PRMT R12, R11, 0x3340, R12 ;  /* 0x000033400b0c7816 */ /* 0x000fe2000000000c */
[----:B0-----:R-:W-:Y:S01]  /*32f0*/  IMAD.WIDE R10, R5, 0x20, R6 ;  /* 0x00000020050a7825 */ /* 0x001fe200078e0206 */
[----:B------:R-:W-:-:S02]  /*3300*/  PRMT R9, R9, 0x3340, R44 ;  /* 0x0000334009097816 */ /* 0x000fc4000000002c */
[----:B------:R-:W-:Y:S02]  /*3310*/  PRMT R6, R4, 0x5410, R3 ;  /* 0x0000541004067816 */ /* 0x000fe40000000003 */
[----:B------:R-:W-:Y:S02]  /*3320*/  PRMT R5, R21, 0x5410, R8 ;  /* 0x0000541015057816 */ /* 0x000fe40000000008 */
[----:B------:R-:W-:Y:S02]  /*3330*/  PRMT R4, R25, 0x5410, R22 ;  /* 0x0000541019047816 */ /* 0x000fe40000000016 */
[----:B------:R-:W-:Y:S02]  /*3340*/  PRMT R15, R15, 0x5410, R28 ;  /* 0x000054100f0f7816 */ /* 0x000fe4000000001c */
[----:B------:R-:W-:Y:S02]  /*3350*/  PRMT R14, R55, 0x5410, R18 ;  /* 0x00005410370e7816 */ /* 0x000fe40000000012 */
[----:B------:R-:W-:-:S02]  /*3360*/  PRMT R13, R13, 0x5410, R56 ;  /* 0x000054100d0d7816 */ /* 0x000fc40000000038 */
[----:B------:R-:W-:Y:S02]  /*3370*/  PRMT R12, R12, 0x5410, R51 ;  /* 0x000054100c0c7816 */ /* 0x000fe40000000033 */
[----:B------:R-:W-:-:S05]  /*3380*/  PRMT R7, R0, 0x5410, R9 ;  /* 0x0000541000077816 */ /* 0x000fca0000000009 */
[----:B------:R-:W-:Y:S01]  /*3390*/  STG.E.ENL2.256 desc[UR4][R10.64], R12, R4 ;  /* 0xf800000c0a04797f */ /* 0x000fe2000f121804 */
[----:B------:R-:W-:Y:S05]  /*33a0*/  EXIT ;  /* 0x000000000000794d */ /* 0x000fea0003800000 */
        .weak           $__internal_0_$__cuda_sm3x_div_rn_noftz_f32_slowpath
        .type           $__internal_0_$__cuda_sm3x_div_rn_noftz_f32_slowpath,@function
        .size           $__internal_0_$__cuda_sm3x_div_rn_noftz_f32_slowpath,(.L_x_79 - $__internal_0_$__cuda_sm3x_div_rn_noftz_f32_slowpath)
$__internal_0_$__cuda_sm3x_div_rn_noftz_f32_slowpath:
[----:B------:R-:W-:Y:S01]  /*33b0*/  SHF.R.U32.HI R48, RZ, 0x17, R0 ;  /* 0x00000017ff307819 */ /* 0x000fe20000011600 */
[----:B------:R-:W-:Y:S01]  /*33c0*/  BSSY.RECONVERGENT B0, `(.L_x_64) ;  /* 0x0000066000007945 */ /* 0x000fe20003800200 */
[----:B------:R-:W-:Y:S02]  /*33d0*/  SHF.R.U32.HI R45, RZ, 0x17, R46 ;  /* 0x00000017ff2d7819 */ /* 0x000fe4000001162e */
[----:B------:R-:W-:Y:S02]  /*33e0*/  LOP3.LUT R48, R48, 0xff, RZ, 0xc0, !PT ;  /* 0x000000ff30307812 */ /* 0x000fe400078ec0ff */
[----:B------:R-:W-:Y:S02]  /*33f0*/  LOP3.LUT R45, R45, 0xff, RZ, 0xc0, !PT ;  /* 0x000000ff2d2d7812 */ /* 0x000fe400078ec0ff */
[----:B------:R-:W-:Y:S02]  /*3400*/  IADD3 R48, PT, PT, R48, -0x1, RZ ;  /* 0xffffffff30307810 */ /* 0x000fe40007ffe0ff */
[----:B------:R-:W-:Y:S01]  /*3410*/  MOV R47, R0 ;  /* 0x00000000002f7202 */ /* 0x000fe20000000f00 */
[----:B------:R-:W-:Y:S01]  /*3420*/  VIADD R44, R45, 0xffffffff ;  /* 0xffffffff2d2c7836 */ /* 0x000fe20000000000 */
[----:B------:R-:W-:-:S04]  /*3430*/  ISETP.GT.U32.AND P0, PT, R48, 0xfd, PT ;  /* 0x000000fd3000780c */ /* 0x000fc80003f04070 */
[----:B------:R-:W-:-:S13]  /*3440*/  ISETP.GT.U32.OR P0, PT, R44, 0xfd, P0 ;  /* 0x000000fd2c00780c */ /* 0x000fda0000704470 */
[----:B------:R-:W-:Y:S01]  /*3450*/  @!P0 MOV R49, RZ ;  /* 0x000000ff00318202 */ /* 0x000fe20000000f00 */
[----:B------:R-:W-:Y:S06]  /*3460*/  @!P0 BRA `(.L_x_65) ;  /* 0x00000000005c8947 */ /* 0x000fec0003800000 */
[----:B------:R-:W-:Y:S02]  /*3470*/  FSETP.GTU.FTZ.AND P0, PT, |R46|, +INF , PT ;  /* 0x7f8000002e00780b */ /* 0x000fe40003f1c200 */
[----:B------:R-:W-:-:S04]  /*3480*/  FSETP.GTU.FTZ.AND P1, PT, |R0|, +INF , PT ;  /* 0x7f8000000000780b */ /* 0x000fc80003f3c200 */
[----:B------:R-:W-:-:S13]  /*3490*/  PLOP3.LUT P0, PT, P0, P1, PT, 0xf8, 0x8f ;  /* 0x00000000008f781c */ /* 0x000fda0000703f70 */
[----:B------:R-:W-:Y:S05]  /*34a0*/  @P0 BRA `(.L_x_66) ;  /* 0x0000000400580947 */ /* 0x000fea0003800000 */
[----:B------:R-:W-:-:S13]  /*34b0*/  LOP3.LUT P0, RZ, R47, 0x7fffffff, R46, 0xc8, !PT ;  /* 0x7fffffff2fff7812 */ /* 0x000fda000780c82e */
[----:B------:R-:W-:Y:S05]  /*34c0*/  @!P0 BRA `(.L_x_67) ;  /* 0x0000000400488947 */ /* 0x000fea0003800000 */
[----:B------:R-:W-:Y:S02]  /*34d0*/  FSETP.NEU.FTZ.AND P2, PT, |R46|, +INF , PT ;  /* 0x7f8000002e00780b */ /* 0x000fe40003f5d200 */
[----:B------:R-:W-:Y:S02]  /*34e0*/  FSETP.NEU.FTZ.AND P1, PT, |R0|, +INF , PT ;  /* 0x7f8000000000780b */ /* 0x000fe40003f3d200 */
[----:B------:R-:W-:-:S11]  /*34f0*/  FSETP.NEU.FTZ.AND P0, PT, |R46|, +INF , PT ;  /* 0x7f8000002e00780b */ /* 0x000fd60003f1d200 */
[----:B------:R-:W-:Y:S05]  /*3500*/  @!P1 BRA !P2, `(.L_x_67) ;  /* 0x0000000400389947 */ /* 0x000fea0005000000 */
[----:B------:R-:W-:-:S04]  /*3510*/  LOP3.LUT P2, RZ, R46, 0x7fffffff, RZ, 0xc0, !PT ;  /* 0x7fffffff2eff7812 */ /* 0x000fc8000784c0ff */
[----:B------:R-:W-:-:S13]  /*3520*/  PLOP3.LUT P1, PT, P1, P2, PT, 0x2f, 0xf2 ;  /* 0x0000000000f2781c */ /* 0x000fda0000f24577 */
[----:B------:R-:W-:Y:S05]  /*3530*/  @P1 BRA `(.L_x_68) ;  /* 0x0000000400241947 */ /* 0x000fea0003800000 */
[----:B------:R-:W-:-:S04]  /*3540*/  LOP3.LUT P1, RZ, R47, 0x7fffffff, RZ, 0xc0, !PT ;  /* 0x7fffffff2fff7812 */ /* 0x000fc8000782c0ff */
[----:B------:R-:W-:-:S13]  /*3550*/  PLOP3.LUT P0, PT, P0, P1, PT, 0x2f, 0xf2 ;  /* 0x0000000000f2781c */ /* 0x000fda0000702577 */
[----:B------:R-:W-:Y:S05]  /*3560*/  @P0 BRA `(.L_x_69) ;  /* 0x00000004000c0947 */ /* 0x000fea0003800000 */
[----:B------:R-:W-:Y:S02]  /*3570*/  ISETP.GE.AND P0, PT, R44, RZ, PT ;  /* 0x000000ff2c00720c */ /* 0x000fe40003f06270 */
[----:B------:R-:W-:-:S11]  /*3580*/  ISETP.GE.AND P1, PT, R48, RZ, PT ;  /* 0x000000ff3000720c */ /* 0x000fd60003f26270 */
[----:B------:R-:W-:Y:S01]  /*3590*/  @P0 IMAD.MOV.U32 R49, RZ, RZ, RZ ;  /* 0x000000ffff310224 */ /* 0x000fe200078e00ff */
[----:B------:R-:W-:Y:S01]  /*35a0*/  @!P0 MOV R49, 0xffffffc0 ;  /* 0xffffffc000318802 */ /* 0x000fe20000000f00 */
[----:B------:R-:W-:Y:S01]  /*35b0*/  @!P0 FFMA R46, R46, 1.84467440737095516160e+19, RZ ;  /* 0x5f8000002e2e8823 */ /* 0x000fe200000000ff */
[----:B------:R-:W-:Y:S02]  /*35c0*/  @!P1 FFMA R47, R0, 1.84467440737095516160e+19, RZ ;  /* 0x5f800000002f9823 */ /* 0x000fe400000000ff */
[----:B------:R-:W-:-:S07]  /*35d0*/  @!P1 IADD3 R49, PT, PT, R49, 0x40, RZ ;  /* 0x0000004031319810 */ /* 0x000fce0007ffe0ff */
.L_x_65:
[----:B------:R-:W-:Y:S01]  /*35e0*/  SHF.R.U32.HI R44, RZ, 0x17, R0 ;  /* 0x00000017ff2c7819 */ /* 0x000fe20000011600 */
[----:B------:R-:W-:Y:S01]  /*35f0*/  VIADD R45, R45, 0xffffff81 ;  /* 0xffffff812d2d7836 */ /* 0x000fe20000000000 */
[----:B------:R-:W-:Y:S02]  /*3600*/  BSSY.RECONVERGENT B1, `(.L_x_70) ;  /* 0x0000037000017945 */ /* 0x000fe40003800200 */
[----:B------:R-:W-:Y:S01]  /*3610*/  LOP3.LUT R44, R44, 0xff, RZ, 0xc0, !PT ;  /* 0x000000ff2c2c7812 */ /* 0x000fe200078ec0ff */
[----:B------:R-:W-:-:S03]  /*3620*/  IMAD R46, R45, -0x800000, R46 ;  /* 0xff8000002d2e7824 */ /* 0x000fc600078e022e */
[----:B------:R-:W-:Y:S02]  /*3630*/  LEA R48, R44, 0xc0800000, 0x17 ;  /* 0xc08000002c307811 */ /* 0x000fe400078eb8ff */
[----:B------:R-:W-:Y:S02]  /*3640*/  IADD3 R45, PT, PT, R45, 0x7f, -R44 ;  /* 0x0000007f2d2d7810 */ /* 0x000fe40007ffe82c */
[----:B------:R-:W-:Y:S02]  /*3650*/  IADD3 R47, PT, PT, -R48, R47, RZ ;  /* 0x0000002f302f7210 */ /* 0x000fe40007ffe1ff */
[----:B------:R-:W-:Y:S02]  /*3660*/  IADD3 R49, PT, PT, R45, R49, RZ ;  /* 0x000000312d317210 */ /* 0x000fe40007ffe0ff */
[----:B------:R0:W1:Y:S02]  /*3670*/  MUFU.RCP R44, R47 ;  /* 0x0000002f002c7308 */ /* 0x0000640000001000 */
[----:B0-----:R-:W-:-:S04]  /*3680*/  FADD.FTZ R47, -R47, -RZ ;  /* 0x800000ff2f2f7221 */ /* 0x001fc80000010100 */
[----:B-1----:R-:W-:-:S04]  /*3690*/  FFMA R45, R44, R47, 1 ;  /* 0x3f8000002c2d7423 */ /* 0x002fc8000000002f */
[----:B------:R-:W-:-:S04]  /*36a0*/  FFMA R44, R44, R45, R44 ;  /* 0x0000002d2c2c7223 */ /* 0x000fc8000000002c */
[----:B------:R-:W-:-:S04]  /*36b0*/  FFMA R48, R46, R44, RZ ;  /* 0x0000002c2e307223 */ /* 0x000fc800000000ff */
[----:B------:R-:W-:-:S04]  /*36c0*/  FFMA R45, R47, R48, R46 ;  /* 0x000000302f2d7223 */ /* 0x000fc8000000002e */
[----:B------:R-:W-:-:S04]  /*36d0*/  FFMA R45, R44, R45, R48 ;  /* 0x0000002d2c2d7223 */ /* 0x000fc80000000030 */
[----:B------:R-:W-:-:S04]  /*36e0*/  FFMA R46, R47, R45, R46 ;  /* 0x0000002d2f2e7223 */ /* 0x000fc8000000002e */
[----:B------:R-:W-:-:S05]  /*36f0*/  FFMA R47, R44, R46, R45 ;  /* 0x0000002e2c2f7223 */ /* 0x000fca000000002d */
[----:B------:R-:W-:-:S04]  /*3700*/  SHF.R.U32.HI R48, RZ, 0x17, R47 ;  /* 0x00000017ff307819 */ /* 0x000fc8000001162f */
[----:B------:R-:W-:-:S05]  /*3710*/  LOP3.LUT R48, R48, 0xff, RZ, 0xc0, !PT ;  /* 0x000000ff30307812 */ /* 0x000fca00078ec0ff */
[----:B------:R-:W-:-:S05]  /*3720*/  IMAD.IADD R48, R48, 0x1, R49 ;  /* 0x0000000130307824 */ /* 0x000fca00078e0231 */
[----:B------:R-:W-:-:S04]  /*3730*/  IADD3 R50, PT, PT, R48, -0x1, RZ ;  /* 0xffffffff30327810 */ /* 0x000fc80007ffe0ff */
[----:B------:R-:W-:-:S13]  /*3740*/  ISETP.GE.U32.AND P0, PT, R50, 0xfe, PT ;  /* 0x000000fe3200780c */ /* 0x000fda0003f06070 */
[----:B------:R-:W-:Y:S05]  /*3750*/  @!P0 BRA `(.L_x_71) ;  /* 0x0000000000808947 */ /* 0x000fea0003800000 */
[----:B------:R-:W-:-:S13]  /*3760*/  ISETP.GT.AND P0, PT, R48, 0xfe, PT ;  /* 0x000000fe3000780c */ /* 0x000fda0003f04270 */
[----:B------:R-:W-:Y:S05]  /*3770*/  @P0 BRA `(.L_x_72) ;  /* 0x00000000006c0947 */ /* 0x000fea0003800000 */
[----:B------:R-:W-:-:S13]  /*3780*/  ISETP.GE.AND P0, PT, R48, 0x1, PT ;  /* 0x000000013000780c */ /* 0x000fda0003f06270 */
[----:B------:R-:W-:Y:S05]  /*3790*/  @P0 BRA `(.L_x_73) ;  /* 0x0000000000740947 */ /* 0x000fea0003800000 */
[----:B------:R-:W-:Y:S02]  /*37a0*/  ISETP.GE.AND P0, PT, R48, -0x18, PT ;  /* 0xffffffe83000780c */ /* 0x000fe40003f06270 */
[----:B------:R-:W-:-:S11]  /*37b0*/  LOP3.LUT R47, R47, 0x80000000, RZ, 0xc0, !PT ;  /* 0x800000002f2f7812 */ /* 0x000fd600078ec0ff */
[----:B------:R-:W-:Y:S05]  /*37c0*/  @!P0 BRA `(.L_x_73) ;  /* 0x0000000000688947 */ /* 0x000fea0003800000 */
[CCC-:B------:R-:W-:Y:S01]  /*37d0*/  FFMA.RP R49, R44.reuse, R46.reuse, R45.reuse ;  /* 0x0000002e2c317223 */ /* 0x1c0fe2000000802d */
[CCC-:B------:R-:W-:Y:S01]  /*37e0*/  FFMA.RM R50, R44.reuse, R46.reuse, R45.reuse ;  /* 0x0000002e2c327223 */ /* 0x1c0fe2000000402d */
[----:B------:R-:W-:Y:S01]  /*37f0*/  FFMA.RZ R44, R44, R46, R45 ;  /* 0x0000002e2c2c7223 */ /* 0x000fe2000000c02d */
[C---:B------:R-:W-:Y:S02]  /*3800*/  ISETP.NE.AND P2, PT, R48.reuse, RZ, PT ;  /* 0x000000ff3000720c */ /* 0x040fe40003f45270 */
[----:B------:R-:W-:Y:S02]  /*3810*/  ISETP.NE.AND P1, PT, R48, RZ, PT ;  /* 0x000000ff3000720c */ /* 0x000fe40003f25270 */
[----:B------:R-:W-:Y:S02]  /*3820*/  LOP3.LUT R44, R44, 0x7fffff, RZ, 0xc0, !PT ;  /* 0x007fffff2c2c7812 */ /* 0x000fe400078ec0ff */
[----:B------:R-:W-:Y:S02]  /*3830*/  FSETP.NEU.FTZ.AND P0, PT, R49, R50, PT ;  /* 0x000000323100720b */ /* 0x000fe40003f1d000 */
[----:B------:R-:W-:-:S02]  /*3840*/  LOP3.LUT R45, R44, 0x800000, RZ, 0xfc, !PT ;  /* 0x008000002c2d7812 */ /* 0x000fc400078efcff */
[----:B------:R-:W-:Y:S01]  /*3850*/  IADD3 R44, PT, PT, R48, 0x20, RZ ;  /* 0x00000020302c7810 */ /* 0x000fe20007ffe0ff */
[----:B------:R-:W-:-:S03]  /*3860*/  IMAD.MOV R48, RZ, RZ, -R48 ;  /* 0x000000ffff307224 */ /* 0x000fc600078e0a30 */
[----:B------:R-:W-:Y:S02]  /*3870*/  SHF.L.U32 R44, R45, R44, RZ ;  /* 0x0000002c2d2c7219 */ /* 0x000fe400000006ff */
[----:B------:R-:W-:Y:S02]  /*3880*/  SEL R46, R48, RZ, P2 ;  /* 0x000000ff302e7207 */ /* 0x000fe40001000000 */
[----:B------:R-:W-:Y:S02]  /*3890*/  ISETP.NE.AND P1, PT, R44, RZ, P1 ;  /* 0x000000ff2c00720c */ /* 0x000fe40000f25270 */
[----:B------:R-:W-:Y:S02]  /*38a0*/  SHF.R.U32.HI R46, RZ, R46, R45 ;  /* 0x0000002eff2e7219 */ /* 0x000fe4000001162d */
[----:B------:R-:W-:Y:S02]  /*38b0*/  PLOP3.LUT P0, PT, P0, P1, PT, 0xf8, 0x8f ;  /* 0x00000000008f781c */ /* 0x000fe40000703f70 */
[----:B------:R-:W-:-:S02]  /*38c0*/  SHF.R.U32.HI R45, RZ, 0x1, R46 ;  /* 0x00000001ff2d7819 */ /* 0x000fc4000001162e */
[----:B------:R-:W-:-:S04]  /*38d0*/  SEL R44, RZ, 0x1, !P0 ;  /* 0x00000001ff2c7807 */ /* 0x000fc80004000000 */
[----:B------:R-:W-:-:S04]  /*38e0*/  LOP3.LUT R44, R44, 0x1, R45, 0xf8, !PT ;  /* 0x000000012c2c7812 */ /* 0x000fc800078ef82d */
[----:B------:R-:W-:-:S04]  /*38f0*/  LOP3.LUT R44, R44, R46, RZ, 0xc0, !PT ;  /* 0x0000002e2c2c7212 */ /* 0x000fc800078ec0ff */
[----:B------:R-:W-:-:S04]  /*3900*/  IADD3 R44, PT, PT, R45, R44, RZ ;  /* 0x0000002c2d2c7210 */ /* 0x000fc80007ffe0ff */
[----:B------:R-:W-:Y:S01]  /*3910*/  LOP3.LUT R47, R44, R47, RZ, 0xfc, !PT ;  /* 0x0000002f2c2f7212 */ /* 0x000fe200078efcff */
[----:B------:R-:W-:Y:S06]  /*3920*/  BRA `(.L_x_73) ;  /* 0x0000000000107947 */ /* 0x000fec0003800000 */
.L_x_72:
[----:B------:R-:W-:-:S04]  /*3930*/  LOP3.LUT R47, R47, 0x80000000, RZ, 0xc0, !PT ;  /* 0x800000002f2f7812 */ /* 0x000fc800078ec0ff */
[----:B------:R-:W-:Y:S01]  /*3940*/  LOP3.LUT R47, R47, 0x7f800000, RZ, 0xfc, !PT ;  /* 0x7f8000002f2f7812 */ /* 0x000fe200078efcff */
[----:B------:R-:W-:Y:S06]  /*3950*/  BRA `(.L_x_73) ;  /* 0x0000000000047947 */ /* 0x000fec0003800000 */
.L_x_71:
[----:B------:R-:W-:-:S07]  /*3960*/  LEA R47, R49, R47, 0x17 ;  /* 0x0000002f312f7211 */ /* 0x000fce00078eb8ff */
.L_x_73:
[----:B------:R-:W-:Y:S05]  /*3970*/  BSYNC.RECONVERGENT B1 ;  /* 0x0000000000017941 */ /* 0x000fea0003800200 */
.L_x_70:
[----:B------:R-:W-:Y:S01]  /*3980*/  IMAD.MOV.U32 R44, RZ, RZ, R47 ;  /* 0x000000ffff2c7224 */ /* 0x000fe200078e002f */
[----:B------:R-:W-:Y:S06]  /*3990*/  BRA `(.L_x_74) ;  /* 0x0000000000207947 */ /* 0x000fec0003800000 */
.L_x_69:
[----:B------:R-:W-:-:S04]  /*39a0*/  LOP3.LUT R46, R47, 0x80000000, R46, 0x48, !PT ;  /* 0x800000002f2e7812 */ /* 0x000fc800078e482e */
[----:B------:R-:W-:Y:S01]  /*39b0*/  LOP3.LUT R44, R46, 0x7f800000, RZ, 0xfc, !PT ;  /* 0x7f8000002e2c7812 */ /* 0x000fe200078efcff */
[----:B------:R-:W-:Y:S06]  /*39c0*/  BRA `(.L_x_74) ;  /* 0x0000000000147947 */ /* 0x000fec0003800000 */
.L_x_68:
[----:B------:R-:W-:Y:S01]  /*39d0*/  LOP3.LUT R44, R47, 0x80000000, R46, 0x48, !PT ;  /* 0x800000002f2c7812 */ /* 0x000fe200078e482e */
[----:B------:R-:W-:Y:S06]  /*39e0*/  BRA `(.L_x_74) ;  /* 0x00000000000c7947 */ /* 0x000fec0003800000 */
.L_x_67:
[----:B------:R-:W0:Y:S01]  /*39f0*/  MUFU.RSQ R44, -QNAN ;  /* 0xffc00000002c7908 */ /* 0x000e220000001400 */
[----:B------:R-:W-:Y:S05]  /*3a00*/  BRA `(.L_x_74) ;  /* 0x0000000000047947 */ /* 0x000fea0003800000 */
.L_x_66:
[----:B------:R-:W-:-:S07]  /*3a10*/  FADD.FTZ R44, R46, R0 ;  /* 0x000000002e2c7221 */ /* 0x000fce0000010000 */
.L_x_74:
[----:B------:R-:W-:Y:S05]  /*3a20*/  BSYNC.RECONVERGENT B0 ;  /* 0x0000000000007941 */ /* 0x000fea0003800200 */
.L_x_64:
[----:B------:R-:W-:Y:S01]  /*3a30*/  HFMA2 R47, -RZ, RZ, 0, 0 ;  /* 0x00000000ff2f7431 */ /* 0x000fe200000001ff */
[----:B------:R-:W-:-:S04]  /*3a40*/  MOV R46, R43 ;  /* 0x0000002b002e7202 */ /* 0x000fc80000000f00 */
[----:B0-----:R-:W-:Y:S05]  /*3a50*/  RET.REL.NODEC R46 `(_Z18fp8_vector_add_32xPK6fp8x32S1_PS_fffi) ;  /* 0xffffffc42e687950 */ /* 0x001fea0003c3ffff */
.L_x_75:
[----:B------:R-:W-:-:S00]  /*3a60*/  BRA `(.L_x_75) ;  /* 0xfffffffc00fc7947 */ /* 0x000fc0000383ffff */
[----:B------:R-:W-:-:S00]  /*3a70*/  NOP ;  /* 0x0000000000007918 */ /* 0x000fc00000000000 */
        /* <DEDUP_REMOVED lines=8> */
.L_x_79:


//--------------------- .text._Z17vector_add_scalarPKfS0_Pfi --------------------------
	.section	.text._Z17vector_add_scalarPKfS0_Pfi,"ax",@progbits
	.align	128
        .global         _Z17vector_add_scalarPKfS0_Pfi
        .type           _Z17vector_add_scalarPKfS0_Pfi,@function
        .size           _Z17vector_add_scalarPKfS0_Pfi,(.L_x_81 - _Z17vector_add_scalarPKfS0_Pfi)
        .other          _Z17vector_add_scalarPKfS0_Pfi,@"STO_CUDA_ENTRY STV_DEFAULT"
_Z17vector_add_scalarPKfS0_Pfi:
.text._Z17vector_add_scalarPKfS0_Pfi:
        /* <DEDUP_REMOVED lines=8> */
[----:B------:R-:W0:Y:S01]  /*0080*/  LDC.64 R2, c[0x0][0x380] ;  /* 0x0000e000ff027b82 */ /* 0x000e220000000a00 */
[----:B------:R-:W1:Y:S07]  /*0090*/  LDCU.64 UR4, c[0x0][0x358] ;  /* 0x00006b00ff0477ac */ /* 0x000e6e0008000a00 */
[----:B------:R-:W2:Y:S08]  /*00a0*/  LDC.64 R4, c[0x0][0x388] ;  /* 0x0000e200ff047b82 */ /* 0x000eb00000000a00 */
[----:B------:R-:W3:Y:S01]  /*00b0*/  LDC.64 R6, c[0x0][0x390] ;  /* 0x0000e400ff067b82 */ /* 0x000ee20000000a00 */
[----:B0-----:R-:W-:-:S06]  /*00c0*/  IMAD.WIDE R2, R9, 0x4, R2 ;  /* 0x0000000409027825 */ /* 0x001fcc00078e0202 */
[----:B-1----:R-:W4:Y:S01]  /*00d0*/  LDG.E.CONSTANT R2, desc[UR4][R2.64] ;  /* 0x0000000402027981 */ /* 0x002f22000c1e9900 */
[----:B--2---:R-:W-:-:S06]  /*00e0*/  IMAD.WIDE R4, R9, 0x4, R4 ;  /* 0x0000000409047825 */ /* 0x004fcc00078e0204 */
[----:B------:R-:W4:Y:S01]  /*00f0*/  LDG.E.CONSTANT R5, desc[UR4][R4.64] ;  /* 0x0000000404057981 */ /* 0x000f22000c1e9900 */
[----:B---3--:R-:W-:-:S04]  /*0100*/  IMAD.WIDE R6, R9, 0x4, R6 ;  /* 0x0000000409067825 */ /* 0x008fc800078e0206 */
[----:B----4-:R-:W-:-:S05]  /*0110*/  FADD R9, R2, R5 ;  /* 0x0000000502097221 */ /* 0x010fca0000000000 */
[----:B------:R-:W-:Y:S01]  /*0120*/  STG.E desc[UR4][R6.64], R9 ;  /* 0x0000000906007986 */ /* 0x000fe2000c101904 */
[----:B------:R-:W-:Y:S05]  /*0130*/  EXIT ;  /* 0x000000000000794d */ /* 0x000fea0003800000 */
.L_x_76:
        /* <DEDUP_REMOVED lines=12> */
.L_x_81:


//--------------------- .text._Z17vector_add_float4PK6float4S1_PS_i --------------------------
	.section	.text._Z17vector_add_float4PK6float4S1_PS_i,"ax",@progbits
	.align	128
        .global         _Z17vector_add_float4PK6float4S1_PS_i
        .type           _Z17vector_add_float4PK6float4S1_PS_i,@function
        .size           _Z17vector_add_float4PK6float4S1_PS_i,(.L_x_82 - _Z17vector_add_float4PK6float4S1_PS_i)
        .other          _Z17vector_add_float4PK6float4S1_PS_i,@"STO_CUDA_ENTRY STV_DEFAULT"
_Z17vector_add_float4PK6float4S1_PS_i:
.text._Z17vector_add_float4PK6float4S1_PS_i:
        /* <DEDUP_REMOVED lines=12> */
[----:B0-----:R-:W-:-:S05]  /*00c0*/  IMAD.WIDE R2, R9, 0x10, R2 ;  /* 0x0000001009027825 */ /* 0x001fca00078e0202 */
[----:B-1----:R-:W4:Y:S01]  /*00d0*/  LDG.E.128.CONSTANT R12, desc[UR4][R2.64] ;  /* 0x00000004020c7981 */ /* 0x002f22000c1e9d00 */
[----:B--2---:R-:W-:-:S05]  /*00e0*/  IMAD.WIDE R4, R9, 0x10, R4 ;  /* 0x0000001009047825 */ /* 0x004fca00078e0204 */
[----:B------:R-:W4:Y:S01]  /*00f0*/  LDG.E.128.CONSTANT R16, desc[UR4][R4.64] ;  /* 0x0000000404107981 */ /* 0x000f22000c1e9d00 */
[----:B---3--:R-:W-:-:S04]  /*0100*/  IMAD.WIDE R6, R9, 0x10, R6 ;  /* 0x0000001009067825 */ /* 0x008fc800078e0206 */
[----:B----4-:R-:W-:Y:S01]  /*0110*/  FADD R12, R12, R16 ;  /* 0x000000100c0c7221 */ /* 0x010fe20000000000 */
[----:B------:R-:W-:Y:S01]  /*0120*/  FADD R13, R13, R17 ;  /* 0x000000110d0d7221 */ /* 0x000fe20000000000 */
[----:B------:R-:W-:Y:S01]  /*0130*/  FADD R14, R14, R18 ;  /* 0x000000120e0e7221 */ /* 0x000fe20000000000 */
[----:B------:R-:W-:-:S05]  /*0140*/  FADD R15, R15, R19 ;  /* 0x000000130f0f7221 */ /* 0x000fca0000000000 */
[----:B------:R-:W-:Y:S01]  /*0150*/  STG.E.128 desc[UR4][R6.64], R12 ;  /* 0x0000000c06007986 */ /* 0x000fe2000c101d04 */
[----:B------:R-:W-:Y:S05]  /*0160*/  EXIT ;  /* 0x000000000000794d */ /* 0x000fea0003800000 */
.L_x_77:
        /* <DEDUP_REMOVED lines=9> */
.L_x_82:


//--------------------- .text._Z17vector_add_float8PK6float8S1_PS_i --------------------------
	.section	.text._Z17vector_add_float8PK6float8S1_PS_i,"ax",@progbits
	.align	128
        .global         _Z17vector_add_float8PK6float8S1_PS_i
        .type           _Z17vector_add_float8PK6float8S1_PS_i,@function
        .size           _Z17vector_add_float8PK6float8S1_PS_i,(.L_x_83 - _Z17vector_add_float8PK6float8S1_PS_i)
        .other          _Z17vector_add_float8PK6float8S1_PS_i,@"STO_CUDA_ENTRY STV_DEFAULT"
_Z17vector_add_float8PK6float8S1_PS_i:
.text._Z17vector_add_float8PK6float8S1_PS_i:
        /* <DEDUP_REMOVED lines=13> */
[----:B-1----:R-:W4:Y:S01]  /*00d0*/  LDG.E.ENL2.256.CONSTANT R4, R8, desc[UR4][R4.64] ;  /* 0xfe0000040408797e */ /* 0x002f220008129904 */
[----:B--2---:R-:W-:-:S06]  /*00e0*/  IMAD.WIDE R12, R0, 0x20, R12 ;  /* 0x00000020000c7825 */ /* 0x004fcc00078e020c */
[----:B------:R-:W4:Y:S01]  /*00f0*/  LDG.E.ENL2.256.CONSTANT R12, R16, desc[UR4][R12.64] ;  /* 0xfe0000040c10797e */ /* 0x000f22000812990c */
[----:B---3--:R-:W-:-:S04]  /*0100*/  IMAD.WIDE R2, R0, 0x20, R2 ;  /* 0x0000002000027825 */ /* 0x008fc800078e0202 */
[----:B----4-:R-:W-:Y:S01]  /*0110*/  FADD R8, R8, R16 ;  /* 0x0000001008087221 */ /* 0x010fe20000000000 */
[----:B------:R-:W-:Y:S01]  /*0120*/  FADD R9, R9, R17 ;  /* 0x0000001109097221 */ /* 0x000fe20000000000 */
[----:B------:R-:W-:Y:S01]  /*0130*/  FADD R10, R10, R18 ;  /* 0x000000120a0a7221 */ /* 0x000fe20000000000 */
[----:B------:R-:W-:Y:S01]  /*0140*/  FADD R11, R11, R19 ;  /* 0x000000130b0b7221 */ /* 0x000fe20000000000 */
[----:B------:R-:W-:Y:S01]  /*0150*/  FADD R16, R4, R12 ;  /* 0x0000000c04107221 */ /* 0x000fe20000000000 */
[----:B------:R-:W-:Y:S01]  /*0160*/  FADD R17, R5, R13 ;  /* 0x0000000d05117221 */ /* 0x000fe20000000000 */
[----:B------:R-:W-:Y:S01]  /*0170*/  FADD R18, R6, R14 ;  /* 0x0000000e06127221 */ /* 0x000fe20000000000 */
[----:B------:R-:W-:-:S05]  /*0180*/  FADD R19, R7, R15 ;  /* 0x0000000f07137221 */ /* 0x000fca0000000000 */
[----:B------:R-:W-:Y:S01]  /*0190*/  STG.E.ENL2.256 desc[UR4][R2.64], R8, R16 ;  /* 0xf80000080210797f */ /* 0x000fe2000f121804 */
[----:B------:R-:W-:Y:S05]  /*01a0*/  EXIT ;  /* 0x000000000000794d */ /* 0x000fea0003800000 */
.L_x_78:
        /* <DEDUP_REMOVED lines=13> */
.L_x_83:


//--------------------- .nv.shared.reserved.0     --------------------------
	.section	.nv.shared.reserved.0,"aw",@nobits
	.weak		__nv_reservedSMEM_offset_0_alias
	.size		__nv_reservedSMEM_offset_0_alias, 0, 64
	.other		__nv_reservedSMEM_offset_0_alias,@"STO_CUDA_RESERVED_SHARED STV_DEFAULT"
__nv_reservedSMEM_offset_0_alias:
	.zero		0
	.zero		64


//--------------------- .nv.constant0._Z18fp8_vector_add_32xPK6fp8x32S1_PS_fffi --------------------------
	.section	.nv.constant0._Z18fp8_vector_add_32xPK6fp8x32S1_PS_fffi,"a",@progbits
	.sectionflags	@""
	.align	4
.nv.constant0._Z18fp8_vector_add_32xPK6fp8x32S1_PS_fffi:
	.zero		936


//--------------------- .nv.constant0._Z17vector_add_scalarPKfS0_Pfi --------------------------
	.section	.nv.constant0._Z17vector_add_scalarPKfS0_Pfi,"a",@progbits
	.sectionflags	@""
	.align	4
.nv.constant0._Z17vector_add_scalarPKfS0_Pfi:
	.zero		924


//--------------------- .nv.constant0._Z17vector_add_float4PK6float4S1_PS_i --------------------------
	.section	.nv.constant0._Z17vector_add_float4PK6float4S1_PS_i,"a",@progbits
	.sectionflags	@""
	.align	4
.nv.constant0._Z17vector_add_float4PK6float4S1_PS_i:
	.zero		924


//--------------------- .nv.constant0._Z17vector_add_float8PK6float8S1_PS_i --------------------------
	.section	.nv.constant0._Z17vector_add_float8PK6float8S1_PS_i,"a",@progbits
	.sectionflags	@""
	.align	4
.nv.constant0._Z17vector_add_float8PK6float8S1_PS_i:
	.zero		924


//--------------------- SYMBOLS --------------------------

	.type		.nv.reservedSmem.offset0,@object
	.size		.nv.reservedSmem.offset0,0x4
